//
// Generated by NVIDIA NVVM Compiler
//
// Compiler Build ID: CL-36424714
// Cuda compilation tools, release 13.0, V13.0.88
// Based on NVVM 20.0.0
//

.version 9.0
.target sm_100
.address_size 64

	// .globl	_Z16maxPoolingKernelPfS_iiiiiiiii

.visible .entry _Z16maxPoolingKernelPfS_iiiiiiiii(
	.param .u64 .ptr .align 1 _Z16maxPoolingKernelPfS_iiiiiiiii_param_0,
	.param .u64 .ptr .align 1 _Z16maxPoolingKernelPfS_iiiiiiiii_param_1,
	.param .u32 _Z16maxPoolingKernelPfS_iiiiiiiii_param_2,
	.param .u32 _Z16maxPoolingKernelPfS_iiiiiiiii_param_3,
	.param .u32 _Z16maxPoolingKernelPfS_iiiiiiiii_param_4,
	.param .u32 _Z16maxPoolingKernelPfS_iiiiiiiii_param_5,
	.param .u32 _Z16maxPoolingKernelPfS_iiiiiiiii_param_6,
	.param .u32 _Z16maxPoolingKernelPfS_iiiiiiiii_param_7,
	.param .u32 _Z16maxPoolingKernelPfS_iiiiiiiii_param_8,
	.param .u32 _Z16maxPoolingKernelPfS_iiiiiiiii_param_9,
	.param .u32 _Z16maxPoolingKernelPfS_iiiiiiiii_param_10
)
{
	.reg .pred 	%p<125>;
	.reg .b32 	%r<171>;
	.reg .b32 	%f<145>;
	.reg .b64 	%rd<59>;

	ld.param.u64 	%rd7, [_Z16maxPoolingKernelPfS_iiiiiiiii_param_0];
	ld.param.u64 	%rd8, [_Z16maxPoolingKernelPfS_iiiiiiiii_param_1];
	ld.param.u32 	%r44, [_Z16maxPoolingKernelPfS_iiiiiiiii_param_2];
	ld.param.u32 	%r45, [_Z16maxPoolingKernelPfS_iiiiiiiii_param_3];
	ld.param.u32 	%r46, [_Z16maxPoolingKernelPfS_iiiiiiiii_param_4];
	ld.param.u32 	%r53, [_Z16maxPoolingKernelPfS_iiiiiiiii_param_5];
	ld.param.u32 	%r48, [_Z16maxPoolingKernelPfS_iiiiiiiii_param_6];
	ld.param.u32 	%r49, [_Z16maxPoolingKernelPfS_iiiiiiiii_param_7];
	ld.param.u32 	%r50, [_Z16maxPoolingKernelPfS_iiiiiiiii_param_8];
	ld.param.u32 	%r51, [_Z16maxPoolingKernelPfS_iiiiiiiii_param_9];
	ld.param.u32 	%r52, [_Z16maxPoolingKernelPfS_iiiiiiiii_param_10];
	cvta.to.global.u64 	%rd1, %rd7;
	cvta.to.global.u64 	%rd2, %rd8;
	mov.u32 	%r54, %ctaid.x;
	mov.u32 	%r55, %ctaid.y;
	mov.u32 	%r56, %tid.x;
	mov.u32 	%r57, %tid.y;
	mov.u32 	%r58, %ntid.x;
	mad.lo.s32 	%r1, %r54, %r58, %r56;
	mov.u32 	%r59, %ntid.y;
	mad.lo.s32 	%r60, %r55, %r59, %r57;
	setp.ge.s32 	%p1, %r1, %r48;
	setp.ge.s32 	%p2, %r60, %r53;
	or.pred  	%p3, %p1, %p2;
	@%p3 bra 	$L__BB0_101;
	mul.lo.s32 	%r3, %r52, %r1;
	setp.lt.s32 	%p4, %r46, 1;
	@%p4 bra 	$L__BB0_101;
	setp.lt.s32 	%p5, %r49, 1;
	@%p5 bra 	$L__BB0_90;
	setp.lt.s32 	%p14, %r50, 1;
	@%p14 bra 	$L__BB0_82;
	and.b32  	%r4, %r50, 15;
	and.b32  	%r5, %r50, 7;
	and.b32  	%r6, %r50, 2147483632;
	and.b32  	%r7, %r50, 3;
	mul.lo.s32 	%r8, %r51, %r60;
	mov.b32 	%r158, 0;
$L__BB0_5:
	mul.lo.s32 	%r10, %r158, %r44;
	mov.f32 	%f108, 0fC97423F0;
	mov.b32 	%r159, 0;
$L__BB0_6:
	setp.lt.u32 	%p21, %r50, 16;
	add.s32 	%r12, %r159, %r8;
	add.s32 	%r121, %r12, %r10;
	mul.lo.s32 	%r13, %r121, %r45;
	mov.b32 	%r162, 0;
	@%p21 bra 	$L__BB0_41;
	mov.b32 	%r160, 0;
$L__BB0_8:
	.pragma "nounroll";
	setp.ge.s32 	%p22, %r12, %r44;
	add.s32 	%r15, %r160, %r3;
	setp.ge.s32 	%p23, %r15, %r45;
	add.s32 	%r123, %r15, %r13;
	mul.wide.s32 	%rd53, %r123, 4;
	add.s64 	%rd3, %rd1, %rd53;
	or.pred  	%p24, %p23, %p22;
	@%p24 bra 	$L__BB0_10;
	ld.global.f32 	%f73, [%rd3];
	max.f32 	%f108, %f108, %f73;
$L__BB0_10:
	add.s32 	%r124, %r15, 1;
	setp.ge.s32 	%p26, %r124, %r45;
	or.pred  	%p27, %p26, %p22;
	@%p27 bra 	$L__BB0_12;
	ld.global.f32 	%f74, [%rd3+4];
	max.f32 	%f108, %f108, %f74;
$L__BB0_12:
	add.s32 	%r125, %r15, 2;
	setp.ge.s32 	%p29, %r125, %r45;
	or.pred  	%p30, %p29, %p22;
	@%p30 bra 	$L__BB0_14;
	ld.global.f32 	%f75, [%rd3+8];
	max.f32 	%f108, %f108, %f75;
$L__BB0_14:
	add.s32 	%r126, %r15, 3;
	setp.ge.s32 	%p32, %r126, %r45;
	or.pred  	%p33, %p32, %p22;
	@%p33 bra 	$L__BB0_16;
	ld.global.f32 	%f76, [%rd3+12];
	max.f32 	%f108, %f108, %f76;
$L__BB0_16:
	add.s32 	%r127, %r15, 4;
	setp.ge.s32 	%p35, %r127, %r45;
	or.pred  	%p36, %p35, %p22;
	@%p36 bra 	$L__BB0_18;
	ld.global.f32 	%f77, [%rd3+16];
	max.f32 	%f108, %f108, %f77;
$L__BB0_18:
	add.s32 	%r128, %r15, 5;
	setp.ge.s32 	%p38, %r128, %r45;
	or.pred  	%p39, %p38, %p22;
	@%p39 bra 	$L__BB0_20;
	ld.global.f32 	%f78, [%rd3+20];
	max.f32 	%f108, %f108, %f78;
$L__BB0_20:
	add.s32 	%r129, %r15, 6;
	setp.ge.s32 	%p41, %r129, %r45;
	or.pred  	%p42, %p41, %p22;
	@%p42 bra 	$L__BB0_22;
	ld.global.f32 	%f79, [%rd3+24];
	max.f32 	%f108, %f108, %f79;
$L__BB0_22:
	add.s32 	%r130, %r15, 7;
	setp.ge.s32 	%p44, %r130, %r45;
	or.pred  	%p45, %p44, %p22;
	@%p45 bra 	$L__BB0_24;
	ld.global.f32 	%f80, [%rd3+28];
	max.f32 	%f108, %f108, %f80;
$L__BB0_24:
	add.s32 	%r131, %r15, 8;
	setp.ge.s32 	%p47, %r131, %r45;
	or.pred  	%p48, %p47, %p22;
	@%p48 bra 	$L__BB0_26;
	ld.global.f32 	%f81, [%rd3+32];
	max.f32 	%f108, %f108, %f81;
$L__BB0_26:
	add.s32 	%r132, %r15, 9;
	setp.ge.s32 	%p50, %r132, %r45;
	or.pred  	%p51, %p50, %p22;
	@%p51 bra 	$L__BB0_28;
	ld.global.f32 	%f82, [%rd3+36];
	max.f32 	%f108, %f108, %f82;
$L__BB0_28:
	add.s32 	%r133, %r15, 10;
	setp.ge.s32 	%p53, %r133, %r45;
	or.pred  	%p54, %p53, %p22;
	@%p54 bra 	$L__BB0_30;
	ld.global.f32 	%f83, [%rd3+40];
	max.f32 	%f108, %f108, %f83;
$L__BB0_30:
	add.s32 	%r134, %r15, 11;
	setp.ge.s32 	%p56, %r134, %r45;
	or.pred  	%p57, %p56, %p22;
	@%p57 bra 	$L__BB0_32;
	ld.global.f32 	%f84, [%rd3+44];
	max.f32 	%f108, %f108, %f84;
$L__BB0_32:
	add.s32 	%r135, %r15, 12;
	setp.ge.s32 	%p59, %r135, %r45;
	or.pred  	%p60, %p59, %p22;
	@%p60 bra 	$L__BB0_34;
	ld.global.f32 	%f85, [%rd3+48];
	max.f32 	%f108, %f108, %f85;
$L__BB0_34:
	add.s32 	%r136, %r15, 13;
	setp.ge.s32 	%p62, %r136, %r45;
	or.pred  	%p63, %p62, %p22;
	@%p63 bra 	$L__BB0_36;
	ld.global.f32 	%f86, [%rd3+52];
	max.f32 	%f108, %f108, %f86;
$L__BB0_36:
	add.s32 	%r137, %r15, 14;
	setp.ge.s32 	%p65, %r137, %r45;
	or.pred  	%p66, %p65, %p22;
	@%p66 bra 	$L__BB0_38;
	ld.global.f32 	%f87, [%rd3+56];
	max.f32 	%f108, %f108, %f87;
$L__BB0_38:
	add.s32 	%r138, %r15, 15;
	setp.ge.s32 	%p68, %r138, %r45;
	or.pred  	%p69, %p68, %p22;
	@%p69 bra 	$L__BB0_40;
	ld.global.f32 	%f88, [%rd3+60];
	max.f32 	%f108, %f108, %f88;
$L__BB0_40:
	add.s32 	%r160, %r160, 16;
	setp.ne.s32 	%p70, %r160, %r6;
	mov.u32 	%r162, %r6;
	@%p70 bra 	$L__BB0_8;
$L__BB0_41:
	setp.eq.s32 	%p71, %r4, 0;
	@%p71 bra 	$L__BB0_80;
	add.s32 	%r139, %r4, -1;
	setp.lt.u32 	%p72, %r139, 7;
	@%p72 bra 	$L__BB0_60;
	setp.ge.s32 	%p73, %r12, %r44;
	add.s32 	%r18, %r162, %r3;
	setp.ge.s32 	%p74, %r18, %r45;
	add.s32 	%r140, %r18, %r13;
	mul.wide.s32 	%rd54, %r140, 4;
	add.s64 	%rd4, %rd1, %rd54;
	or.pred  	%p75, %p74, %p73;
	@%p75 bra 	$L__BB0_45;
	ld.global.f32 	%f90, [%rd4];
	max.f32 	%f108, %f108, %f90;
$L__BB0_45:
	add.s32 	%r141, %r18, 1;
	setp.ge.s32 	%p77, %r141, %r45;
	or.pred  	%p78, %p77, %p73;
	@%p78 bra 	$L__BB0_47;
	ld.global.f32 	%f91, [%rd4+4];
	max.f32 	%f108, %f108, %f91;
$L__BB0_47:
	add.s32 	%r142, %r18, 2;
	setp.ge.s32 	%p80, %r142, %r45;
	or.pred  	%p81, %p80, %p73;
	@%p81 bra 	$L__BB0_49;
	ld.global.f32 	%f92, [%rd4+8];
	max.f32 	%f108, %f108, %f92;
$L__BB0_49:
	add.s32 	%r143, %r18, 3;
	setp.ge.s32 	%p83, %r143, %r45;
	or.pred  	%p84, %p83, %p73;
	@%p84 bra 	$L__BB0_51;
	ld.global.f32 	%f93, [%rd4+12];
	max.f32 	%f108, %f108, %f93;
$L__BB0_51:
	add.s32 	%r144, %r18, 4;
	setp.ge.s32 	%p86, %r144, %r45;
	or.pred  	%p87, %p86, %p73;
	@%p87 bra 	$L__BB0_53;
	ld.global.f32 	%f94, [%rd4+16];
	max.f32 	%f108, %f108, %f94;
$L__BB0_53:
	add.s32 	%r145, %r18, 5;
	setp.ge.s32 	%p89, %r145, %r45;
	or.pred  	%p90, %p89, %p73;
	@%p90 bra 	$L__BB0_55;
	ld.global.f32 	%f95, [%rd4+20];
	max.f32 	%f108, %f108, %f95;
$L__BB0_55:
	add.s32 	%r146, %r18, 6;
	setp.ge.s32 	%p92, %r146, %r45;
	or.pred  	%p93, %p92, %p73;
	@%p93 bra 	$L__BB0_57;
	ld.global.f32 	%f96, [%rd4+24];
	max.f32 	%f108, %f108, %f96;
$L__BB0_57:
	add.s32 	%r147, %r18, 7;
	setp.ge.s32 	%p95, %r147, %r45;
	or.pred  	%p96, %p95, %p73;
	@%p96 bra 	$L__BB0_59;
	ld.global.f32 	%f97, [%rd4+28];
	max.f32 	%f108, %f108, %f97;
$L__BB0_59:
	add.s32 	%r162, %r162, 8;
$L__BB0_60:
	setp.eq.s32 	%p97, %r5, 0;
	@%p97 bra 	$L__BB0_80;
	add.s32 	%r148, %r5, -1;
	setp.lt.u32 	%p98, %r148, 3;
	@%p98 bra 	$L__BB0_71;
	setp.ge.s32 	%p99, %r12, %r44;
	add.s32 	%r21, %r162, %r3;
	setp.ge.s32 	%p100, %r21, %r45;
	add.s32 	%r149, %r21, %r13;
	mul.wide.s32 	%rd55, %r149, 4;
	add.s64 	%rd5, %rd1, %rd55;
	or.pred  	%p101, %p100, %p99;
	@%p101 bra 	$L__BB0_64;
	ld.global.f32 	%f99, [%rd5];
	max.f32 	%f108, %f108, %f99;
$L__BB0_64:
	add.s32 	%r150, %r21, 1;
	setp.ge.s32 	%p103, %r150, %r45;
	or.pred  	%p104, %p103, %p99;
	@%p104 bra 	$L__BB0_66;
	ld.global.f32 	%f100, [%rd5+4];
	max.f32 	%f108, %f108, %f100;
$L__BB0_66:
	add.s32 	%r151, %r21, 2;
	setp.ge.s32 	%p106, %r151, %r45;
	or.pred  	%p107, %p106, %p99;
	@%p107 bra 	$L__BB0_68;
	ld.global.f32 	%f101, [%rd5+8];
	max.f32 	%f108, %f108, %f101;
$L__BB0_68:
	add.s32 	%r152, %r21, 3;
	setp.ge.s32 	%p109, %r152, %r45;
	or.pred  	%p110, %p109, %p99;
	@%p110 bra 	$L__BB0_70;
	ld.global.f32 	%f102, [%rd5+12];
	max.f32 	%f108, %f108, %f102;
$L__BB0_70:
	add.s32 	%r162, %r162, 4;
$L__BB0_71:
	setp.eq.s32 	%p111, %r7, 0;
	@%p111 bra 	$L__BB0_80;
	setp.ge.s32 	%p112, %r12, %r44;
	add.s32 	%r24, %r162, %r3;
	setp.ge.s32 	%p113, %r24, %r45;
	add.s32 	%r153, %r24, %r13;
	mul.wide.s32 	%rd56, %r153, 4;
	add.s64 	%rd6, %rd1, %rd56;
	or.pred  	%p114, %p113, %p112;
	@%p114 bra 	$L__BB0_74;
	ld.global.f32 	%f103, [%rd6];
	max.f32 	%f108, %f108, %f103;
$L__BB0_74:
	setp.eq.s32 	%p115, %r7, 1;
	@%p115 bra 	$L__BB0_80;
	add.s32 	%r154, %r24, 1;
	setp.ge.s32 	%p117, %r154, %r45;
	or.pred  	%p118, %p117, %p112;
	@%p118 bra 	$L__BB0_77;
	ld.global.f32 	%f104, [%rd6+4];
	max.f32 	%f108, %f108, %f104;
$L__BB0_77:
	setp.eq.s32 	%p119, %r7, 2;
	@%p119 bra 	$L__BB0_80;
	add.s32 	%r155, %r24, 2;
	setp.ge.s32 	%p121, %r155, %r45;
	or.pred  	%p122, %p121, %p112;
	@%p122 bra 	$L__BB0_80;
	ld.global.f32 	%f105, [%rd6+8];
	max.f32 	%f108, %f108, %f105;
$L__BB0_80:
	add.s32 	%r159, %r159, 1;
	setp.ne.s32 	%p123, %r159, %r49;
	@%p123 bra 	$L__BB0_6;
	mad.lo.s32 	%r156, %r158, %r53, %r60;
	mad.lo.s32 	%r157, %r156, %r48, %r1;
	mul.wide.s32 	%rd57, %r157, 4;
	add.s64 	%rd58, %rd2, %rd57;
	st.global.f32 	[%rd58], %f108;
	add.s32 	%r158, %r158, 1;
	setp.eq.s32 	%p124, %r158, %r46;
	@%p124 bra 	$L__BB0_101;
	bra.uni 	$L__BB0_5;
$L__BB0_82:
	and.b32  	%r27, %r46, 3;
	setp.lt.u32 	%p15, %r46, 4;
	mov.b32 	%r166, 0;
	@%p15 bra 	$L__BB0_85;
	and.b32  	%r166, %r46, 2147483644;
	mov.b32 	%r164, 0;
$L__BB0_84:
	.pragma "nounroll";
	mad.lo.s32 	%r100, %r164, %r53, %r60;
	mad.lo.s32 	%r101, %r100, %r48, %r1;
	mul.wide.s32 	%rd39, %r101, 4;
	add.s64 	%rd40, %rd2, %rd39;
	mov.b32 	%r102, -915135504;
	st.global.u32 	[%rd40], %r102;
	add.s32 	%r103, %r100, %r53;
	mad.lo.s32 	%r104, %r103, %r48, %r1;
	mul.wide.s32 	%rd41, %r104, 4;
	add.s64 	%rd42, %rd2, %rd41;
	st.global.u32 	[%rd42], %r102;
	add.s32 	%r105, %r103, %r53;
	mad.lo.s32 	%r106, %r105, %r48, %r1;
	mul.wide.s32 	%rd43, %r106, 4;
	add.s64 	%rd44, %rd2, %rd43;
	st.global.u32 	[%rd44], %r102;
	add.s32 	%r107, %r105, %r53;
	mad.lo.s32 	%r108, %r107, %r48, %r1;
	mul.wide.s32 	%rd45, %r108, 4;
	add.s64 	%rd46, %rd2, %rd45;
	st.global.u32 	[%rd46], %r102;
	add.s32 	%r164, %r164, 4;
	setp.ne.s32 	%p16, %r164, %r166;
	@%p16 bra 	$L__BB0_84;
$L__BB0_85:
	setp.eq.s32 	%p17, %r27, 0;
	@%p17 bra 	$L__BB0_101;
	setp.eq.s32 	%p18, %r27, 1;
	@%p18 bra 	$L__BB0_88;
	mad.lo.s32 	%r109, %r166, %r53, %r60;
	mad.lo.s32 	%r110, %r109, %r48, %r1;
	mul.wide.s32 	%rd47, %r110, 4;
	add.s64 	%rd48, %rd2, %rd47;
	mov.b32 	%r111, -915135504;
	st.global.u32 	[%rd48], %r111;
	add.s32 	%r112, %r109, %r53;
	mad.lo.s32 	%r113, %r112, %r48, %r1;
	mul.wide.s32 	%rd49, %r113, 4;
	add.s64 	%rd50, %rd2, %rd49;
	st.global.u32 	[%rd50], %r111;
	add.s32 	%r166, %r166, 2;
$L__BB0_88:
	and.b32  	%r114, %r46, 1;
	setp.eq.b32 	%p19, %r114, 1;
	not.pred 	%p20, %p19;
	@%p20 bra 	$L__BB0_101;
	mad.lo.s32 	%r115, %r166, %r53, %r60;
	mad.lo.s32 	%r116, %r115, %r48, %r1;
	mul.wide.s32 	%rd51, %r116, 4;
	add.s64 	%rd52, %rd2, %rd51;
	mov.b32 	%r117, -915135504;
	st.global.u32 	[%rd52], %r117;
	bra.uni 	$L__BB0_101;
$L__BB0_90:
	and.b32  	%r34, %r46, 7;
	setp.lt.u32 	%p6, %r46, 8;
	mov.b32 	%r169, 0;
	@%p6 bra 	$L__BB0_93;
	and.b32  	%r169, %r46, 2147483640;
	mov.b32 	%r167, 0;
$L__BB0_92:
	.pragma "nounroll";
	mad.lo.s32 	%r63, %r167, %r53, %r60;
	mad.lo.s32 	%r64, %r63, %r48, %r1;
	mul.wide.s32 	%rd9, %r64, 4;
	add.s64 	%rd10, %rd2, %rd9;
	mov.b32 	%r65, -915135504;
	st.global.u32 	[%rd10], %r65;
	add.s32 	%r66, %r63, %r53;
	mad.lo.s32 	%r67, %r66, %r48, %r1;
	mul.wide.s32 	%rd11, %r67, 4;
	add.s64 	%rd12, %rd2, %rd11;
	st.global.u32 	[%rd12], %r65;
	add.s32 	%r68, %r66, %r53;
	mad.lo.s32 	%r69, %r68, %r48, %r1;
	mul.wide.s32 	%rd13, %r69, 4;
	add.s64 	%rd14, %rd2, %rd13;
	st.global.u32 	[%rd14], %r65;
	add.s32 	%r70, %r68, %r53;
	mad.lo.s32 	%r71, %r70, %r48, %r1;
	mul.wide.s32 	%rd15, %r71, 4;
	add.s64 	%rd16, %rd2, %rd15;
	st.global.u32 	[%rd16], %r65;
	add.s32 	%r72, %r70, %r53;
	mad.lo.s32 	%r73, %r72, %r48, %r1;
	mul.wide.s32 	%rd17, %r73, 4;
	add.s64 	%rd18, %rd2, %rd17;
	st.global.u32 	[%rd18], %r65;
	add.s32 	%r74, %r72, %r53;
	mad.lo.s32 	%r75, %r74, %r48, %r1;
	mul.wide.s32 	%rd19, %r75, 4;
	add.s64 	%rd20, %rd2, %rd19;
	st.global.u32 	[%rd20], %r65;
	add.s32 	%r76, %r74, %r53;
	mad.lo.s32 	%r77, %r76, %r48, %r1;
	mul.wide.s32 	%rd21, %r77, 4;
	add.s64 	%rd22, %rd2, %rd21;
	st.global.u32 	[%rd22], %r65;
	add.s32 	%r78, %r76, %r53;
	mad.lo.s32 	%r79, %r78, %r48, %r1;
	mul.wide.s32 	%rd23, %r79, 4;
	add.s64 	%rd24, %rd2, %rd23;
	st.global.u32 	[%rd24], %r65;
	add.s32 	%r167, %r167, 8;
	setp.ne.s32 	%p7, %r167, %r169;
	@%p7 bra 	$L__BB0_92;
$L__BB0_93:
	setp.eq.s32 	%p8, %r34, 0;
	@%p8 bra 	$L__BB0_101;
	and.b32  	%r39, %r46, 3;
	setp.lt.u32 	%p9, %r34, 4;
	@%p9 bra 	$L__BB0_96;
	mad.lo.s32 	%r80, %r169, %r53, %r60;
	mad.lo.s32 	%r81, %r80, %r48, %r1;
	mul.wide.s32 	%rd25, %r81, 4;
	add.s64 	%rd26, %rd2, %rd25;
	mov.b32 	%r82, -915135504;
	st.global.u32 	[%rd26], %r82;
	add.s32 	%r83, %r80, %r53;
	mad.lo.s32 	%r84, %r83, %r48, %r1;
	mul.wide.s32 	%rd27, %r84, 4;
	add.s64 	%rd28, %rd2, %rd27;
	st.global.u32 	[%rd28], %r82;
	add.s32 	%r85, %r83, %r53;
	mad.lo.s32 	%r86, %r85, %r48, %r1;
	mul.wide.s32 	%rd29, %r86, 4;
	add.s64 	%rd30, %rd2, %rd29;
	st.global.u32 	[%rd30], %r82;
	add.s32 	%r87, %r85, %r53;
	mad.lo.s32 	%r88, %r87, %r48, %r1;
	mul.wide.s32 	%rd31, %r88, 4;
	add.s64 	%rd32, %rd2, %rd31;
	st.global.u32 	[%rd32], %r82;
	add.s32 	%r169, %r169, 4;
$L__BB0_96:
	setp.eq.s32 	%p10, %r39, 0;
	@%p10 bra 	$L__BB0_101;
	setp.eq.s32 	%p11, %r39, 1;
	@%p11 bra 	$L__BB0_99;
	mad.lo.s32 	%r89, %r169, %r53, %r60;
	mad.lo.s32 	%r90, %r89, %r48, %r1;
	mul.wide.s32 	%rd33, %r90, 4;
	add.s64 	%rd34, %rd2, %rd33;
	mov.b32 	%r91, -915135504;
	st.global.u32 	[%rd34], %r91;
	add.s32 	%r92, %r89, %r53;
	mad.lo.s32 	%r93, %r92, %r48, %r1;
	mul.wide.s32 	%rd35, %r93, 4;
	add.s64 	%rd36, %rd2, %rd35;
	st.global.u32 	[%rd36], %r91;
	add.s32 	%r169, %r169, 2;
$L__BB0_99:
	and.b32  	%r94, %r46, 1;
	setp.eq.b32 	%p12, %r94, 1;
	not.pred 	%p13, %p12;
	@%p13 bra 	$L__BB0_101;
	mad.lo.s32 	%r95, %r169, %r53, %r60;
	mad.lo.s32 	%r96, %r95, %r48, %r1;
	mul.wide.s32 	%rd37, %r96, 4;
	add.s64 	%rd38, %rd2, %rd37;
	mov.b32 	%r97, -915135504;
	st.global.u32 	[%rd38], %r97;
$L__BB0_101:
	ret;

}


// ===== COMPILED SASS (sm_100) =====

	.target	sm_100

	.elftype	@"ET_EXEC"


//--------------------- .note.nv.tkinfo           --------------------------
	.section	.note.nv.tkinfo,"",@"SHT_NOTE"
	.sectionflags	@"SHF_NOTE_NV_TKINFO"
	.tkinfo
        /*0018*/ 	.word	0x00000002
        /*0030*/ 	.string	""
        /*0030*/ 	.string	"ptxas"
        /*0030*/ 	.string	"Cuda compilation tools, release 13.0, V13.0.88"
        /*0030*/ 	.string	"Build cuda_13.0.r13.0/compiler.36424714_0"
        /*0030*/ 	.string	"-arch sm_100 -m 64 "



//--------------------- .note.nv.cuinfo           --------------------------
	.section	.note.nv.cuinfo,"",@"SHT_NOTE"
	.sectionflags	@"SHF_NOTE_NV_CUINFO"
        /*0018*/ 	.short	0x0002
        /*001a*/ 	.short	0x0064
        /*001c*/ 	.short	0x0082
	.zero		2


//--------------------- .nv.info                  --------------------------
	.section	.nv.info,"",@"SHT_CUDA_INFO"
	.align	4


	//----- nvinfo : EIATTR_REGCOUNT
	.align		4
        /*0000*/ 	.byte	0x04, 0x2f
        /*0002*/ 	.short	(.L_1 - .L_0)
	.align		4
.L_0:
        /*0004*/ 	.word	index@(_Z16maxPoolingKernelPfS_iiiiiiiii)
        /*0008*/ 	.word	0x0000001d


	//----- nvinfo : EIATTR_FRAME_SIZE
	.align		4
.L_1:
        /*000c*/ 	.byte	0x04, 0x11
        /*000e*/ 	.short	(.L_3 - .L_2)
	.align		4
.L_2:
        /*0010*/ 	.word	index@(_Z16maxPoolingKernelPfS_iiiiiiiii)
        /*0014*/ 	.word	0x00000000


	//----- nvinfo : EIATTR_MIN_STACK_SIZE
	.align		4
.L_3:
        /*0018*/ 	.byte	0x04, 0x12
        /*001a*/ 	.short	(.L_5 - .L_4)
	.align		4
.L_4:
        /*001c*/ 	.word	index@(_Z16maxPoolingKernelPfS_iiiiiiiii)
        /*0020*/ 	.word	0x00000000
.L_5:


//--------------------- .nv.compat                --------------------------
	.section	.nv.compat,"",@"SHT_CUDA_COMPAT_INFO"
	.align	4
        /*0000*/ 	.byte	0x02, 0x09, 0x00, 0x00, 0x02, 0x02, 0x01, 0x00, 0x02, 0x05, 0x05, 0x00, 0x03, 0x07, 0x01, 0x01
        /*0010*/ 	.byte	0x02, 0x03, 0x00, 0x00, 0x02, 0x06, 0x01, 0x00, 0x04, 0x0b, 0x08, 0x00, 0x09, 0x00, 0x00, 0x00
        /*0020*/ 	.byte	0x00, 0x00, 0x00, 0x00


//--------------------- .nv.info._Z16maxPoolingKernelPfS_iiiiiiiii --------------------------
	.section	.nv.info._Z16maxPoolingKernelPfS_iiiiiiiii,"",@"SHT_CUDA_INFO"
	.sectionflags	@""
	.align	4


	//----- nvinfo : EIATTR_CUDA_API_VERSION
	.align		4
        /*0000*/ 	.byte	0x04, 0x37
        /*0002*/ 	.short	(.L_7 - .L_6)
.L_6:
        /*0004*/ 	.word	0x00000082


	//----- nvinfo : EIATTR_KPARAM_INFO
	.align		4
.L_7:
        /*0008*/ 	.byte	0x04, 0x17
        /*000a*/ 	.short	(.L_9 - .L_8)
.L_8:
        /*000c*/ 	.word	0x00000000
        /*0010*/ 	.short	0x000a
        /*0012*/ 	.short	0x0030
        /*0014*/ 	.byte	0x00, 0xf0, 0x11, 0x00


	//----- nvinfo : EIATTR_KPARAM_INFO
	.align		4
.L_9:
        /*0018*/ 	.byte	0x04, 0x17
        /*001a*/ 	.short	(.L_11 - .L_10)
.L_10:
        /*001c*/ 	.word	0x00000000
        /*0020*/ 	.short	0x0009
        /*0022*/ 	.short	0x002c
        /*0024*/ 	.byte	0x00, 0xf0, 0x11, 0x00


	//----- nvinfo : EIATTR_KPARAM_INFO
	.align		4
.L_11:
        /*0028*/ 	.byte	0x04, 0x17
        /*002a*/ 	.short	(.L_13 - .L_12)
.L_12:
        /*002c*/ 	.word	0x00000000
        /*0030*/ 	.short	0x0008
        /*0032*/ 	.short	0x0028
        /*0034*/ 	.byte	0x00, 0xf0, 0x11, 0x00


	//----- nvinfo : EIATTR_KPARAM_INFO
	.align		4
.L_13:
        /*0038*/ 	.byte	0x04, 0x17
        /*003a*/ 	.short	(.L_15 - .L_14)
.L_14:
        /*003c*/ 	.word	0x00000000
        /*0040*/ 	.short	0x0007
        /*0042*/ 	.short	0x0024
        /*0044*/ 	.byte	0x00, 0xf0, 0x11, 0x00


	//----- nvinfo : EIATTR_KPARAM_INFO
	.align		4
.L_15:
        /*0048*/ 	.byte	0x04, 0x17
        /*004a*/ 	.short	(.L_17 - .L_16)
.L_16:
        /*004c*/ 	.word	0x00000000
        /*0050*/ 	.short	0x0006
        /*0052*/ 	.short	0x0020
        /*0054*/ 	.byte	0x00, 0xf0, 0x11, 0x00


	//----- nvinfo : EIATTR_KPARAM_INFO
	.align		4
.L_17:
        /*0058*/ 	.byte	0x04, 0x17
        /*005a*/ 	.short	(.L_19 - .L_18)
.L_18:
        /*005c*/ 	.word	0x00000000
        /*0060*/ 	.short	0x0005
        /*0062*/ 	.short	0x001c
        /*0064*/ 	.byte	0x00, 0xf0, 0x11, 0x00


	//----- nvinfo : EIATTR_KPARAM_INFO
	.align		4
.L_19:
        /*0068*/ 	.byte	0x04, 0x17
        /*006a*/ 	.short	(.L_21 - .L_20)
.L_20:
        /*006c*/ 	.word	0x00000000
        /*0070*/ 	.short	0x0004
        /*0072*/ 	.short	0x0018
        /*0074*/ 	.byte	0x00, 0xf0, 0x11, 0x00


	//----- nvinfo : EIATTR_KPARAM_INFO
	.align		4
.L_21:
        /*0078*/ 	.byte	0x04, 0x17
        /*007a*/ 	.short	(.L_23 - .L_22)
.L_22:
        /*007c*/ 	.word	0x00000000
        /*0080*/ 	.short	0x0003
        /*0082*/ 	.short	0x0014
        /*0084*/ 	.byte	0x00, 0xf0, 0x11, 0x00


	//----- nvinfo : EIATTR_KPARAM_INFO
	.align		4
.L_23:
        /*0088*/ 	.byte	0x04, 0x17
        /*008a*/ 	.short	(.L_25 - .L_24)
.L_24:
        /*008c*/ 	.word	0x00000000
        /*0090*/ 	.short	0x0002
        /*0092*/ 	.short	0x0010
        /*0094*/ 	.byte	0x00, 0xf0, 0x11, 0x00


	//----- nvinfo : EIATTR_KPARAM_INFO
	.align		4
.L_25:
        /*0098*/ 	.byte	0x04, 0x17
        /*009a*/ 	.short	(.L_27 - .L_26)
.L_26:
        /*009c*/ 	.word	0x00000000
        /*00a0*/ 	.short	0x0001
        /*00a2*/ 	.short	0x0008
        /*00a4*/ 	.byte	0x00, 0xf5, 0x21, 0x00


	//----- nvinfo : EIATTR_KPARAM_INFO
	.align		4
.L_27:
        /*00a8*/ 	.byte	0x04, 0x17
        /*00aa*/ 	.short	(.L_29 - .L_28)
.L_28:
        /*00ac*/ 	.word	0x00000000
        /*00b0*/ 	.short	0x0000
        /*00b2*/ 	.short	0x0000
        /*00b4*/ 	.byte	0x00, 0xf5, 0x21, 0x00


	//----- nvinfo : EIATTR_SPARSE_MMA_MASK
	.align		4
.L_29:
        /*00b8*/ 	.byte	0x03, 0x50
        /*00ba*/ 	.short	0x0000


	//----- nvinfo : EIATTR_MAXREG_COUNT
	.align		4
        /*00bc*/ 	.byte	0x03, 0x1b
        /*00be*/ 	.short	0x00ff


	//----- nvinfo : EIATTR_MERCURY_ISA_VERSION
	.align		4
        /*00c0*/ 	.byte	0x03, 0x5f
        /*00c2*/ 	.short	0x0101


	//----- nvinfo : EIATTR_VRC_CTA_INIT_COUNT
	.align		4
        /*00c4*/ 	.byte	0x02, 0x4a
	.zero		1
	.zero		1


	//----- nvinfo : EIATTR_EXIT_INSTR_OFFSETS
	.align		4
        /*00c8*/ 	.byte	0x04, 0x1c
        /*00ca*/ 	.short	(.L_31 - .L_30)


	//   ....[0]....
.L_30:
        /*00cc*/ 	.word	0x000000d0


	//   ....[1]....
        /*00d0*/ 	.word	0x00000100


	//   ....[2]....
        /*00d4*/ 	.word	0x00000e00


	//   ....[3]....
        /*00d8*/ 	.word	0x00000ff0


	//   ....[4]....
        /*00dc*/ 	.word	0x000010f0


	//   ....[5]....
        /*00e0*/ 	.word	0x00001160


	//   ....[6]....
        /*00e4*/ 	.word	0x00001430


	//   ....[7]....
        /*00e8*/ 	.word	0x000015b0


	//   ....[8]....
        /*00ec*/ 	.word	0x000016b0


	//   ....[9]....
        /*00f0*/ 	.word	0x00001720


	//----- nvinfo : EIATTR_CRS_STACK_SIZE
	.align		4
.L_31:
        /*00f4*/ 	.byte	0x04, 0x1e
        /*00f6*/ 	.short	(.L_33 - .L_32)
.L_32:
        /*00f8*/ 	.word	0x00000000


	//----- nvinfo : EIATTR_CBANK_PARAM_SIZE
	.align		4
.L_33:
        /*00fc*/ 	.byte	0x03, 0x19
        /*00fe*/ 	.short	0x0034


	//----- nvinfo : EIATTR_PARAM_CBANK
	.align		4
        /*0100*/ 	.byte	0x04, 0x0a
        /*0102*/ 	.short	(.L_35 - .L_34)
	.align		4
.L_34:
        /*0104*/ 	.word	index@(.nv.constant0._Z16maxPoolingKernelPfS_iiiiiiiii)
        /*0108*/ 	.short	0x0380
        /*010a*/ 	.short	0x0034


	//----- nvinfo : EIATTR_SW_WAR
	.align		4
.L_35:
        /*010c*/ 	.byte	0x04, 0x36
        /*010e*/ 	.short	(.L_37 - .L_36)
.L_36:
        /*0110*/ 	.word	0x00000008
.L_37:


//--------------------- .nv.callgraph             --------------------------
	.section	.nv.callgraph,"",@"SHT_CUDA_CALLGRAPH"
	.align	4
	.sectionentsize	8
	.align		4
        /*0000*/ 	.word	0x00000000
	.align		4
        /*0004*/ 	.word	0xffffffff
	.align		4
        /*0008*/ 	.word	0x00000000
	.align		4
        /*000c*/ 	.word	0xfffffffe
	.align		4
        /*0010*/ 	.word	0x00000000
	.align		4
        /*0014*/ 	.word	0xfffffffd
	.align		4
        /*0018*/ 	.word	0x00000000
	.align		4
        /*001c*/ 	.word	0xfffffffc


//--------------------- .text._Z16maxPoolingKernelPfS_iiiiiiiii --------------------------
	.section	.text._Z16maxPoolingKernelPfS_iiiiiiiii,"ax",@progbits
	.align	128
        .global         _Z16maxPoolingKernelPfS_iiiiiiiii
        .type           _Z16maxPoolingKernelPfS_iiiiiiiii,@function
        .size           _Z16maxPoolingKernelPfS_iiiiiiiii,(.L_x_19 - _Z16maxPoolingKernelPfS_iiiiiiiii)
        .other          _Z16maxPoolingKernelPfS_iiiiiiiii,@"STO_CUDA_ENTRY STV_DEFAULT"
_Z16maxPoolingKernelPfS_iiiiiiiii:
.text._Z16maxPoolingKernelPfS_iiiiiiiii:
[----:B------:R-:W-:Y:S01]  /*0000*/  LDC R1, c[0x0][0x37c] ;  /* 0x0000df00ff017b82 */ /* 0x000fe20000000800 */
[----:B------:R-:W0:Y:S07]  /*0010*/  S2R R0, SR_TID.Y ;  /* 0x0000000000007919 */ /* 0x000e2e0000002200 */
[----:B------:R-:W1:Y:S01]  /*0020*/  LDC R3, c[0x0][0x360] ;  /* 0x0000d800ff037b82 */ /* 0x000e620000000800 */
[----:B------:R-:W2:Y:S01]  /*0030*/  LDCU UR6, c[0x0][0x39c] ;  /* 0x00007380ff0677ac */ /* 0x000ea20008000800 */
[----:B------:R-:W1:Y:S01]  /*0040*/  S2R R2, SR_TID.X ;  /* 0x0000000000027919 */ /* 0x000e620000002100 */
[----:B------:R-:W3:Y:S05]  /*0050*/  LDCU UR7, c[0x0][0x3a0] ;  /* 0x00007400ff0777ac */ /* 0x000eea0008000800 */
[----:B------:R-:W0:Y:S08]  /*0060*/  S2UR UR5, SR_CTAID.Y ;  /* 0x00000000000579c3 */ /* 0x000e300000002600 */
[----:B------:R-:W0:Y:S08]  /*0070*/  LDC R5, c[0x0][0x364] ;  /* 0x0000d900ff057b82 */ /* 0x000e300000000800 */
[----:B------:R-:W1:Y:S01]  /*0080*/  S2UR UR4, SR_CTAID.X ;  /* 0x00000000000479c3 */ /* 0x000e620000002500 */
[----:B0-----:R-:W-:-:S05]  /*0090*/  IMAD R0, R5, UR5, R0 ;  /* 0x0000000505007c24 */ /* 0x001fca000f8e0200 */
[----:B--2---:R-:W-:Y:S01]  /*00a0*/  ISETP.GE.AND P0, PT, R0, UR6, PT ;  /* 0x0000000600007c0c */ /* 0x004fe2000bf06270 */
[----:B-1----:R-:W-:-:S05]  /*00b0*/  IMAD R2, R3, UR4, R2 ;  /* 0x0000000403027c24 */ /* 0x002fca000f8e0202 */
[----:B---3--:R-:W-:-:S13]  /*00c0*/  ISETP.GE.OR P0, PT, R2, UR7, P0 ;  /* 0x0000000702007c0c */ /* 0x008fda0008706670 */
[----:B------:R-:W-:Y:S05]  /*00d0*/  @P0 EXIT ;  /* 0x000000000000094d */ /* 0x000fea0003800000 */
[----:B------:R-:W0:Y:S02]  /*00e0*/  LDC R3, c[0x0][0x398] ;  /* 0x0000e600ff037b82 */ /* 0x000e240000000800 */
[----:B0-----:R-:W-:-:S13]  /*00f0*/  ISETP.GE.AND P0, PT, R3, 0x1, PT ;  /* 0x000000010300780c */ /* 0x001fda0003f06270 */
[----:B------:R-:W-:Y:S05]  /*0100*/  @!P0 EXIT ;  /* 0x000000000000894d */ /* 0x000fea0003800000 */
[----:B------:R-:W0:Y:S01]  /*0110*/  LDCU UR4, c[0x0][0x3a4] ;  /* 0x00007480ff0477ac */ /* 0x000e220008000800 */
[----:B------:R-:W1:Y:S01]  /*0120*/  LDCU.64 UR8, c[0x0][0x358] ;  /* 0x00006b00ff0877ac */ /* 0x000e620008000a00 */
[----:B0-----:R-:W-:-:S09]  /*0130*/  UISETP.GE.AND UP0, UPT, UR4, 0x1, UPT ;  /* 0x000000010400788c */ /* 0x001fd2000bf06270 */
[----:B-1----:R-:W-:Y:S05]  /*0140*/  BRA.U !UP0, `(.L_x_0) ;  /* 0x0000001108087547 */ /* 0x002fea000b800000 */
[----:B------:R-:W0:Y:S02]  /*0150*/  LDC R4, c[0x0][0x3a8] ;  /* 0x0000ea00ff047b82 */ /* 0x000e240000000800 */
[----:B0-----:R-:W-:-:S13]  /*0160*/  ISETP.GE.AND P0, PT, R4, 0x1, PT ;  /* 0x000000010400780c */ /* 0x001fda0003f06270 */
[----:B------:R-:W-:Y:S05]  /*0170*/  @!P0 BRA `(.L_x_1) ;  /* 0x0000000c002c8947 */ /* 0x000fea0003800000 */
[C---:B------:R-:W-:Y:S01]  /*0180*/  LOP3.LUT R14, R4.reuse, 0xf, RZ, 0xc0, !PT ;  /* 0x0000000f040e7812 */ /* 0x040fe200078ec0ff */
[----:B------:R-:W-:Y:S01]  /*0190*/  UMOV UR4, URZ ;  /* 0x000000ff00047c82 */ /* 0x000fe20008000000 */
[C---:B------:R-:W-:Y:S02]  /*01a0*/  LOP3.LUT R15, R4.reuse, 0x7, RZ, 0xc0, !PT ;  /* 0x00000007040f7812 */ /* 0x040fe400078ec0ff */
[C---:B------:R-:W-:Y:S02]  /*01b0*/  LOP3.LUT R3, R4.reuse, 0x7ffffff0, RZ, 0xc0, !PT ;  /* 0x7ffffff004037812 */ /* 0x040fe400078ec0ff */
[----:B------:R-:W-:-:S07]  /*01c0*/  LOP3.LUT R4, R4, 0x3, RZ, 0xc0, !PT ;  /* 0x0000000304047812 */ /* 0x000fce00078ec0ff */
.L_x_10:
[----:B0-----:R-:W-:Y:S01]  /*01d0*/  IMAD.MOV.U32 R5, RZ, RZ, -0x368bdc10 ;  /* 0xc97423f0ff057424 */ /* 0x001fe200078e00ff */
[----:B------:R-:W-:-:S06]  /*01e0*/  UMOV UR5, URZ ;  /* 0x000000ff00057c82 */ /* 0x000fcc0008000000 */
.L_x_9:
[----:B------:R-:W0:Y:S01]  /*01f0*/  LDC.64 R6, c[0x0][0x3a8] ;  /* 0x0000ea00ff067b82 */ /* 0x000e220000000a00 */
[----:B------:R-:W1:Y:S01]  /*0200*/  LDCU UR6, c[0x0][0x3a4] ;  /* 0x00007480ff0677ac */ /* 0x000e620008000800 */
[----:B------:R-:W-:-:S06]  /*0210*/  IMAD.MOV.U32 R9, RZ, RZ, RZ ;  /* 0x000000ffff097224 */ /* 0x000fcc00078e00ff */
[----:B------:R-:W2:Y:S01]  /*0220*/  LDC R17, c[0x0][0x390] ;  /* 0x0000e400ff117b82 */ /* 0x000ea20000000800 */
[----:B0-----:R-:W-:Y:S01]  /*0230*/  ISETP.GE.U32.AND P0, PT, R6, 0x10, PT ;  /* 0x000000100600780c */ /* 0x001fe20003f06070 */
[----:B------:R-:W-:Y:S01]  /*0240*/  IMAD R10, R0, R7, UR5 ;  /* 0x00000005000a7e24 */ /* 0x000fe2000f8e0207 */
[----:B------:R-:W-:-:S04]  /*0250*/  UIADD3 UR5, UPT, UPT, UR5, 0x1, URZ ;  /* 0x0000000105057890 */ /* 0x000fc8000fffe0ff */
[----:B-1----:R-:W-:Y:S01]  /*0260*/  UISETP.NE.AND UP0, UPT, UR5, UR6, UPT ;  /* 0x000000060500728c */ /* 0x002fe2000bf05270 */
[----:B--2---:R-:W-:-:S06]  /*0270*/  IMAD R11, R17, UR4, R10 ;  /* 0x00000004110b7c24 */ /* 0x004fcc000f8e020a */
[----:B------:R-:W-:Y:S05]  /*0280*/  @!P0 BRA `(.L_x_2) ;  /* 0x00000004002c8947 */ /* 0x000fea0003800000 */
[----:B------:R-:W0:Y:S01]  /*0290*/  LDC R13, c[0x0][0x3b0] ;  /* 0x0000ec00ff0d7b82 */ /* 0x000e220000000800 */
[----:B------:R-:W-:Y:S01]  /*02a0*/  ISETP.GE.AND P0, PT, R10, R17, PT ;  /* 0x000000110a00720c */ /* 0x000fe20003f06270 */
[----:B------:R-:W1:Y:S01]  /*02b0*/  LDCU UR7, c[0x0][0x394] ;  /* 0x00007280ff0777ac */ /* 0x000e620008000800 */
[----:B------:R-:W-:-:S05]  /*02c0*/  UMOV UR6, URZ ;  /* 0x000000ff00067c82 */ /* 0x000fca0008000000 */
[----:B------:R-:W2:Y:S06]  /*02d0*/  LDC.64 R6, c[0x0][0x380] ;  /* 0x0000e000ff067b82 */ /* 0x000eac0000000a00 */
.L_x_3:
[----:B0-----:R-:W-:-:S04]  /*02e0*/  IMAD R12, R2, R13, UR6 ;  /* 0x00000006020c7e24 */ /* 0x001fc8000f8e020d */
[C---:B------:R-:W-:Y:S01]  /*02f0*/  VIADD R8, R12.reuse, 0x1 ;  /* 0x000000010c087836 */ /* 0x040fe20000000000 */
[C---:B-1----:R-:W-:Y:S01]  /*0300*/  ISETP.GE.OR P5, PT, R12.reuse, UR7, P0 ;  /* 0x000000070c007c0c */ /* 0x042fe200087a6670 */
[----:B------:R-:W-:Y:S01]  /*0310*/  IMAD R9, R11, UR7, R12 ;  /* 0x000000070b097c24 */ /* 0x000fe2000f8e020c */
[----:B------:R-:W-:Y:S02]  /*0320*/  IADD3 R16, PT, PT, R12, 0x2, RZ ;  /* 0x000000020c107810 */ /* 0x000fe40007ffe0ff */
[----:B------:R-:W-:Y:S01]  /*0330*/  ISETP.GE.OR P4, PT, R8, UR7, P0 ;  /* 0x0000000708007c0c */ /* 0x000fe20008786670 */
[----:B--2---:R-:W-:Y:S01]  /*0340*/  IMAD.WIDE R8, R9, 0x4, R6 ;  /* 0x0000000409087825 */ /* 0x004fe200078e0206 */
[----:B------:R-:W-:-:S03]  /*0350*/  ISETP.GE.OR P3, PT, R16, UR7, P0 ;  /* 0x0000000710007c0c */ /* 0x000fc60008766670 */
[----:B------:R-:W-:-:S05]  /*0360*/  VIADD R16, R12, 0x3 ;  /* 0x000000030c107836 */ /* 0x000fca0000000000 */
[----:B------:R-:W-:Y:S02]  /*0370*/  ISETP.GE.OR P1, PT, R16, UR7, P0 ;  /* 0x0000000710007c0c */ /* 0x000fe40008726670 */
[----:B------:R-:W2:Y:S04]  /*0380*/  @!P5 LDG.E R16, desc[UR8][R8.64] ;  /* 0x000000080810d981 */ /* 0x000ea8000c1e1900 */
[----:B------:R-:W3:Y:S04]  /*0390*/  @!P4 LDG.E R18, desc[UR8][R8.64+0x4] ;  /* 0x000004080812c981 */ /* 0x000ee8000c1e1900 */
[----:B------:R-:W4:Y:S04]  /*03a0*/  @!P3 LDG.E R20, desc[UR8][R8.64+0x8] ;  /* 0x000008080814b981 */ /* 0x000f28000c1e1900 */
[----:B------:R-:W5:Y:S01]  /*03b0*/  @!P1 LDG.E R22, desc[UR8][R8.64+0xc] ;  /* 0x00000c0808169981 */ /* 0x000f62000c1e1900 */
[C---:B------:R-:W-:Y:S01]  /*03c0*/  VIADD R17, R12.reuse, 0x4 ;  /* 0x000000040c117836 */ /* 0x040fe20000000000 */
[----:B------:R-:W-:-:S04]  /*03d0*/  IADD3 R19, PT, PT, R12, 0x6, RZ ;  /* 0x000000060c137810 */ /* 0x000fc80007ffe0ff */
[----:B------:R-:W-:Y:S01]  /*03e0*/  ISETP.GE.OR P2, PT, R17, UR7, P0 ;  /* 0x0000000711007c0c */ /* 0x000fe20008746670 */
[----:B------:R-:W-:-:S05]  /*03f0*/  VIADD R17, R12, 0x5 ;  /* 0x000000050c117836 */ /* 0x000fca0000000000 */
[----:B------:R-:W-:Y:S01]  /*0400*/  ISETP.GE.OR P6, PT, R17, UR7, P0 ;  /* 0x0000000711007c0c */ /* 0x000fe200087c6670 */
[C---:B------:R-:W-:Y:S01]  /*0410*/  VIADD R17, R12.reuse, 0x8 ;  /* 0x000000080c117836 */ /* 0x040fe20000000000 */
[----:B--2---:R-:W-:Y:S01]  /*0420*/  @!P5 FMNMX R5, R5, R16, !PT ;  /* 0x000000100505d209 */ /* 0x004fe20007800000 */
[----:B------:R-:W-:Y:S01]  /*0430*/  VIADD R16, R12, 0x7 ;  /* 0x000000070c107836 */ /* 0x000fe20000000000 */
[----:B------:R-:W-:Y:S02]  /*0440*/  ISETP.GE.OR P5, PT, R19, UR7, P0 ;  /* 0x0000000713007c0c */ /* 0x000fe400087a6670 */
[----:B---3--:R-:W-:Y:S02]  /*0450*/  @!P4 FMNMX R5, R5, R18, !PT ;  /* 0x000000120505c209 */ /* 0x008fe40007800000 */
[----:B------:R-:W-:-:S05]  /*0460*/  ISETP.GE.OR P4, PT, R16, UR7, P0 ;  /* 0x0000000710007c0c */ /* 0x000fca0008786670 */
[----:B------:R-:W2:Y:S01]  /*0470*/  @!P6 LDG.E R18, desc[UR8][R8.64+0x14] ;  /* 0x000014080812e981 */ /* 0x000ea2000c1e1900 */
[----:B----4-:R-:W-:-:S03]  /*0480*/  @!P3 FMNMX R5, R5, R20, !PT ;  /* 0x000000140505b209 */ /* 0x010fc60007800000 */
[----:B------:R-:W3:Y:S01]  /*0490*/  @!P2 LDG.E R16, desc[UR8][R8.64+0x10] ;  /* 0x000010080810a981 */ /* 0x000ee2000c1e1900 */
[----:B------:R-:W-:Y:S01]  /*04a0*/  ISETP.GE.OR P3, PT, R17, UR7, P0 ;  /* 0x0000000711007c0c */ /* 0x000fe20008766670 */
[C---:B------:R-:W-:Y:S01]  /*04b0*/  VIADD R17, R12.reuse, 0x9 ;  /* 0x000000090c117836 */ /* 0x040fe20000000000 */
[----:B-----5:R-:W-:Y:S01]  /*04c0*/  @!P1 FMNMX R5, R5, R22, !PT ;  /* 0x0000001605059209 */ /* 0x020fe20007800000 */
[----:B------:R-:W4:Y:S03]  /*04d0*/  @!P5 LDG.E R20, desc[UR8][R8.64+0x18] ;  /* 0x000018080814d981 */ /* 0x000f26000c1e1900 */
[----:B------:R-:W-:Y:S01]  /*04e0*/  ISETP.GE.OR P1, PT, R17, UR7, P0 ;  /* 0x0000000711007c0c */ /* 0x000fe20008726670 */
[----:B------:R-:W5:Y:S06]  /*04f0*/  @!P4 LDG.E R22, desc[UR8][R8.64+0x1c] ;  /* 0x00001c080816c981 */ /* 0x000f6c000c1e1900 */
[----:B------:R-:W5:Y:S06]  /*0500*/  @!P3 LDG.E R24, desc[UR8][R8.64+0x20] ;  /* 0x000020080818b981 */ /* 0x000f6c000c1e1900 */
[----:B------:R-:W5:Y:S01]  /*0510*/  @!P1 LDG.E R26, desc[UR8][R8.64+0x24] ;  /* 0x00002408081a9981 */ /* 0x000f62000c1e1900 */
[----:B------:R-:W-:-:S02]  /*0520*/  IADD3 R17, PT, PT, R12, 0xa, RZ ;  /* 0x0000000a0c117810 */ /* 0x000fc40007ffe0ff */
[----:B---3--:R-:W-:Y:S01]  /*0530*/  @!P2 FMNMX R5, R5, R16, !PT ;  /* 0x000000100505a209 */ /* 0x008fe20007800000 */
[C---:B------:R-:W-:Y:S01]  /*0540*/  VIADD R16, R12.reuse, 0xb ;  /* 0x0000000b0c107836 */ /* 0x040fe20000000000 */
[----:B------:R-:W-:Y:S02]  /*0550*/  ISETP.GE.OR P2, PT, R17, UR7, P0 ;  /* 0x0000000711007c0c */ /* 0x000fe40008746670 */
[----:B--2---:R-:W-:Y:S01]  /*0560*/  @!P6 FMNMX R5, R5, R18, !PT ;  /* 0x000000120505e209 */ /* 0x004fe20007800000 */
[----:B------:R-:W-:Y:S01]  /*0570*/  VIADD R17, R12, 0xc ;  /* 0x0000000c0c117836 */ /* 0x000fe20000000000 */
[----:B------:R-:W-:Y:S02]  /*0580*/  ISETP.GE.OR P6, PT, R16, UR7, P0 ;  /* 0x0000000710007c0c */ /* 0x000fe400087c6670 */
[----:B----4-:R-:W-:Y:S01]  /*0590*/  @!P5 FMNMX R5, R5, R20, !PT ;  /* 0x000000140505d209 */ /* 0x010fe20007800000 */
[----:B------:R-:W-:Y:S01]  /*05a0*/  VIADD R16, R12, 0xd ;  /* 0x0000000d0c107836 */ /* 0x000fe20000000000 */
[----:B------:R-:W-:-:S02]  /*05b0*/  ISETP.GE.OR P5, PT, R17, UR7, P0 ;  /* 0x0000000711007c0c */ /* 0x000fc400087a6670 */
[----:B-----5:R-:W-:Y:S02]  /*05c0*/  @!P4 FMNMX R5, R5, R22, !PT ;  /* 0x000000160505c209 */ /* 0x020fe40007800000 */
[----:B------:R-:W-:Y:S02]  /*05d0*/  IADD3 R17, PT, PT, R12, 0xe, RZ ;  /* 0x0000000e0c117810 */ /* 0x000fe40007ffe0ff */
[----:B------:R-:W-:Y:S02]  /*05e0*/  ISETP.GE.OR P4, PT, R16, UR7, P0 ;  /* 0x0000000710007c0c */ /* 0x000fe40008786670 */
[----:B------:R-:W2:Y:S01]  /*05f0*/  @!P2 LDG.E R16, desc[UR8][R8.64+0x28] ;  /* 0x000028080810a981 */ /* 0x000ea2000c1e1900 */
[----:B------:R-:W-:Y:S02]  /*0600*/  @!P3 FMNMX R5, R5, R24, !PT ;  /* 0x000000180505b209 */ /* 0x000fe40007800000 */
[----:B------:R-:W-:Y:S01]  /*0610*/  ISETP.GE.OR P3, PT, R17, UR7, P0 ;  /* 0x0000000711007c0c */ /* 0x000fe20008766670 */
[----:B------:R-:W-:Y:S01]  /*0620*/  VIADD R17, R12, 0xf ;  /* 0x0000000f0c117836 */ /* 0x000fe20000000000 */
[----:B------:R-:W3:Y:S01]  /*0630*/  @!P5 LDG.E R18, desc[UR8][R8.64+0x30] ;  /* 0x000030080812d981 */ /* 0x000ee2000c1e1900 */
[----:B------:R-:W-:-:S03]  /*0640*/  @!P1 FMNMX R5, R5, R26, !PT ;  /* 0x0000001a05059209 */ /* 0x000fc60007800000 */
[----:B------:R-:W4:Y:S01]  /*0650*/  @!P6 LDG.E R12, desc[UR8][R8.64+0x2c] ;  /* 0x00002c08080ce981 */ /* 0x000f22000c1e1900 */
[----:B------:R-:W-:-:S03]  /*0660*/  ISETP.GE.OR P1, PT, R17, UR7, P0 ;  /* 0x0000000711007c0c */ /* 0x000fc60008726670 */
[----:B------:R-:W5:Y:S04]  /*0670*/  @!P4 LDG.E R20, desc[UR8][R8.64+0x34] ;  /* 0x000034080814c981 */ /* 0x000f68000c1e1900 */
[----:B------:R-:W5:Y:S06]  /*0680*/  @!P3 LDG.E R22, desc[UR8][R8.64+0x38] ;  /* 0x000038080816b981 */ /* 0x000f6c000c1e1900 */
[----:B------:R-:W5:Y:S01]  /*0690*/  @!P1 LDG.E R24, desc[UR8][R8.64+0x3c] ;  /* 0x00003c0808189981 */ /* 0x000f62000c1e1900 */
[----:B------:R-:W-:Y:S01]  /*06a0*/  UIADD3 UR6, UPT, UPT, UR6, 0x10, URZ ;  /* 0x0000001006067890 */ /* 0x000fe2000fffe0ff */
[----:B--2---:R-:W-:-:S05]  /*06b0*/  @!P2 FMNMX R5, R5, R16, !PT ;  /* 0x000000100505a209 */ /* 0x004fca0007800000 */
[----:B------:R-:W-:Y:S02]  /*06c0*/  ISETP.NE.AND P2, PT, R3, UR6, PT ;  /* 0x0000000603007c0c */ /* 0x000fe4000bf45270 */
[----:B----4-:R-:W-:-:S04]  /*06d0*/  @!P6 FMNMX R5, R5, R12, !PT ;  /* 0x0000000c0505e209 */ /* 0x010fc80007800000 */
[----:B---3--:R-:W-:-:S04]  /*06e0*/  @!P5 FMNMX R5, R5, R18, !PT ;  /* 0x000000120505d209 */ /* 0x008fc80007800000 */
[----:B-----5:R-:W-:-:S04]  /*06f0*/  @!P4 FMNMX R5, R5, R20, !PT ;  /* 0x000000140505c209 */ /* 0x020fc80007800000 */
[----:B------:R-:W-:-:S04]  /*0700*/  @!P3 FMNMX R5, R5, R22, !PT ;  /* 0x000000160505b209 */ /* 0x000fc80007800000 */
[----:B------:R-:W-:Y:S01]  /*0710*/  @!P1 FMNMX R5, R5, R24, !PT ;  /* 0x0000001805059209 */ /* 0x000fe20007800000 */
[----:B------:R-:W-:Y:S06]  /*0720*/  @P2 BRA `(.L_x_3) ;  /* 0xfffffff800ec2947 */ /* 0x000fec000383ffff */
[----:B------:R-:W-:-:S07]  /*0730*/  IMAD.MOV.U32 R9, RZ, RZ, R3 ;  /* 0x000000ffff097224 */ /* 0x000fce00078e0003 */
.L_x_2:
[----:B------:R-:W-:-:S13]  /*0740*/  ISETP.NE.AND P0, PT, R14, RZ, PT ;  /* 0x000000ff0e00720c */ /* 0x000fda0003f05270 */
[----:B------:R-:W-:Y:S05]  /*0750*/  @!P0 BRA `(.L_x_4) ;  /* 0x0000000400808947 */ /* 0x000fea0003800000 */
[----:B------:R-:W-:Y:S01]  /*0760*/  VIADD R6, R14, 0xffffffff ;  /* 0xffffffff0e067836 */ /* 0x000fe20000000000 */
[----:B------:R-:W-:-:S04]  /*0770*/  ISETP.NE.AND P1, PT, R15, RZ, PT ;  /* 0x000000ff0f00720c */ /* 0x000fc80003f25270 */
[----:B------:R-:W-:-:S13]  /*0780*/  ISETP.GE.U32.AND P0, PT, R6, 0x7, PT ;  /* 0x000000070600780c */ /* 0x000fda0003f06070 */
[----:B------:R-:W-:Y:S05]  /*0790*/  @!P0 BRA `(.L_x_5) ;  /* 0x00000000009c8947 */ /* 0x000fea0003800000 */
[----:B------:R-:W0:Y:S01]  /*07a0*/  LDCU UR10, c[0x0][0x3b0] ;  /* 0x00007600ff0a77ac */ /* 0x000e220008000800 */
[----:B------:R-:W1:Y:S01]  /*07b0*/  LDC.64 R6, c[0x0][0x380] ;  /* 0x0000e000ff067b82 */ /* 0x000e620000000a00 */
[----:B------:R-:W2:Y:S01]  /*07c0*/  LDCU.64 UR6, c[0x0][0x390] ;  /* 0x00007200ff0677ac */ /* 0x000ea20008000a00 */
[----:B0-----:R-:W-:Y:S01]  /*07d0*/  IMAD R18, R2, UR10, R9 ;  /* 0x0000000a02127c24 */ /* 0x001fe2000f8e0209 */
[----:B--2---:R-:W-:-:S03]  /*07e0*/  ISETP.GE.AND P0, PT, R10, UR6, PT ;  /* 0x000000060a007c0c */ /* 0x004fc6000bf06270 */
[----:B------:R-:W-:Y:S01]  /*07f0*/  IMAD R13, R11, UR7, R18 ;  /* 0x000000070b0d7c24 */ /* 0x000fe2000f8e0212 */
[C---:B------:R-:W-:Y:S02]  /*0800*/  IADD3 R8, PT, PT, R18.reuse, 0x1, RZ ;  /* 0x0000000112087810 */ /* 0x040fe40007ffe0ff */
[----:B------:R-:W-:Y:S01]  /*0810*/  ISETP.GE.OR P3, PT, R18, UR7, P0 ;  /* 0x0000000712007c0c */ /* 0x000fe20008766670 */
[----:B-1----:R-:W-:Y:S01]  /*0820*/  IMAD.WIDE R6, R13, 0x4, R6 ;  /* 0x000000040d067825 */ /* 0x002fe200078e0206 */
[----:B------:R-:W-:-:S11]  /*0830*/  ISETP.GE.OR P2, PT, R8, UR7, P0 ;  /* 0x0000000708007c0c */ /* 0x000fd60008746670 */
[----:B------:R-:W2:Y:S04]  /*0840*/  @!P3 LDG.E R8, desc[UR8][R6.64] ;  /* 0x000000080608b981 */ /* 0x000ea8000c1e1900 */
[----:B------:R-:W3:Y:S01]  /*0850*/  @!P2 LDG.E R12, desc[UR8][R6.64+0x4] ;  /* 0x00000408060ca981 */ /* 0x000ee2000c1e1900 */
[C---:B------:R-:W-:Y:S02]  /*0860*/  VIADD R13, R18.reuse, 0x2 ;  /* 0x00000002120d7836 */ /* 0x040fe40000000000 */
[----:B------:R-:W-:-:S03]  /*0870*/  VIADD R16, R18, 0x4 ;  /* 0x0000000412107836 */ /* 0x000fc60000000000 */
[----:B------:R-:W-:Y:S01]  /*0880*/  ISETP.GE.OR P6, PT, R13, UR7, P0 ;  /* 0x000000070d007c0c */ /* 0x000fe200087c6670 */
[----:B------:R-:W-:Y:S01]  /*0890*/  VIADD R13, R18, 0x3 ;  /* 0x00000003120d7836 */ /* 0x000fe20000000000 */
[----:B------:R-:W-:Y:S01]  /*08a0*/  ISETP.GE.OR P4, PT, R16, UR7, P0 ;  /* 0x0000000710007c0c */ /* 0x000fe20008786670 */
[----:B------:R-:W-:-:S03]  /*08b0*/  VIADD R16, R18, 0x6 ;  /* 0x0000000612107836 */ /* 0x000fc60000000000 */
[----:B------:R-:W-:Y:S02]  /*08c0*/  ISETP.GE.OR P5, PT, R13, UR7, P0 ;  /* 0x000000070d007c0c */ /* 0x000fe400087a6670 */
[C---:B------:R-:W-:Y:S02]  /*08d0*/  IADD3 R13, PT, PT, R18.reuse, 0x5, RZ ;  /* 0x00000005120d7810 */ /* 0x040fe40007ffe0ff */
[----:B--2---:R-:W-:Y:S02]  /*08e0*/  @!P3 FMNMX R5, R5, R8, !PT ;  /* 0x000000080505b209 */ /* 0x004fe40007800000 */
[----:B------:R-:W-:Y:S01]  /*08f0*/  ISETP.GE.OR P3, PT, R13, UR7, P0 ;  /* 0x000000070d007c0c */ /* 0x000fe20008766670 */
[----:B------:R-:W2:Y:S01]  /*0900*/  @!P6 LDG.E R8, desc[UR8][R6.64+0x8] ;  /* 0x000008080608e981 */ /* 0x000ea2000c1e1900 */
[----:B---3--:R-:W-:Y:S01]  /*0910*/  @!P2 FMNMX R5, R5, R12, !PT ;  /* 0x0000000c0505a209 */ /* 0x008fe20007800000 */
[----:B------:R-:W-:Y:S01]  /*0920*/  VIADD R13, R18, 0x7 ;  /* 0x00000007120d7836 */ /* 0x000fe20000000000 */
[----:B------:R-:W-:-:S03]  /*0930*/  ISETP.GE.OR P2, PT, R16, UR7, P0 ;  /* 0x0000000710007c0c */ /* 0x000fc60008746670 */
[----:B------:R-:W3:Y:S01]  /*0940*/  @!P5 LDG.E R12, desc[UR8][R6.64+0xc] ;  /* 0x00000c08060cd981 */ /* 0x000ee2000c1e1900 */
[----:B------:R-:W-:-:S03]  /*0950*/  ISETP.GE.OR P0, PT, R13, UR7, P0 ;  /* 0x000000070d007c0c */ /* 0x000fc60008706670 */
[----:B------:R-:W4:Y:S04]  /*0960*/  @!P4 LDG.E R16, desc[UR8][R6.64+0x10] ;  /* 0x000010080610c981 */ /* 0x000f28000c1e1900 */
[----:B------:R-:W5:Y:S04]  /*0970*/  @!P3 LDG.E R18, desc[UR8][R6.64+0x14] ;  /* 0x000014080612b981 */ /* 0x000f68000c1e1900 */
[----:B------:R-:W5:Y:S04]  /*0980*/  @!P2 LDG.E R20, desc[UR8][R6.64+0x18] ;  /* 0x000018080614a981 */ /* 0x000f68000c1e1900 */
[----:B------:R-:W5:Y:S01]  /*0990*/  @!P0 LDG.E R22, desc[UR8][R6.64+0x1c] ;  /* 0x00001c0806168981 */ /* 0x000f62000c1e1900 */
[----:B------:R-:W-:Y:S01]  /*09a0*/  VIADD R9, R9, 0x8 ;  /* 0x0000000809097836 */ /* 0x000fe20000000000 */
[----:B--2---:R-:W-:-:S04]  /*09b0*/  @!P6 FMNMX R5, R5, R8, !PT ;  /* 0x000000080505e209 */ /* 0x004fc80007800000 */
[----:B---3--:R-:W-:-:S04]  /*09c0*/  @!P5 FMNMX R5, R5, R12, !PT ;  /* 0x0000000c0505d209 */ /* 0x008fc80007800000 */
[----:B----4-:R-:W-:-:S04]  /*09d0*/  @!P4 FMNMX R5, R5, R16, !PT ;  /* 0x000000100505c209 */ /* 0x010fc80007800000 */
[----:B-----5:R-:W-:-:S04]  /*09e0*/  @!P3 FMNMX R5, R5, R18, !PT ;  /* 0x000000120505b209 */ /* 0x020fc80007800000 */
[----:B------:R-:W-:-:S04]  /*09f0*/  @!P2 FMNMX R5, R5, R20, !PT ;  /* 0x000000140505a209 */ /* 0x000fc80007800000 */
[----:B------:R-:W-:-:S07]  /*0a00*/  @!P0 FMNMX R5, R5, R22, !PT ;  /* 0x0000001605058209 */ /* 0x000fce0007800000 */
.L_x_5:
[----:B------:R-:W-:Y:S05]  /*0a10*/  @!P1 BRA `(.L_x_4) ;  /* 0x0000000000d09947 */ /* 0x000fea0003800000 */
[----:B------:R-:W-:Y:S02]  /*0a20*/  IADD3 R6, PT, PT, R15, -0x1, RZ ;  /* 0xffffffff0f067810 */ /* 0x000fe40007ffe0ff */
[----:B------:R-:W-:Y:S02]  /*0a30*/  ISETP.NE.AND P4, PT, R4, RZ, PT ;  /* 0x000000ff0400720c */ /* 0x000fe40003f85270 */
[----:B------:R-:W-:-:S13]  /*0a40*/  ISETP.GE.U32.AND P0, PT, R6, 0x3, PT ;  /* 0x000000030600780c */ /* 0x000fda0003f06070 */
[----:B------:R-:W-:Y:S05]  /*0a50*/  @!P0 BRA `(.L_x_6) ;  /* 0x00000000005c8947 */ /* 0x000fea0003800000 */
[----:B------:R-:W0:Y:S01]  /*0a60*/  LDCU UR10, c[0x0][0x3b0] ;  /* 0x00007600ff0a77ac */ /* 0x000e220008000800 */
[----:B------:R-:W1:Y:S01]  /*0a70*/  LDC.64 R6, c[0x0][0x380] ;  /* 0x0000e000ff067b82 */ /* 0x000e620000000a00 */
[----:B------:R-:W2:Y:S01]  /*0a80*/  LDCU.64 UR6, c[0x0][0x390] ;  /* 0x00007200ff0677ac */ /* 0x000ea20008000a00 */
[----:B0-----:R-:W-:Y:S01]  /*0a90*/  IMAD R8, R2, UR10, R9 ;  /* 0x0000000a02087c24 */ /* 0x001fe2000f8e0209 */
[----:B--2---:R-:W-:-:S03]  /*0aa0*/  ISETP.GE.AND P0, PT, R10, UR6, PT ;  /* 0x000000060a007c0c */ /* 0x004fc6000bf06270 */
[C---:B------:R-:W-:Y:S02]  /*0ab0*/  VIADD R12, R8.reuse, 0x1 ;  /* 0x00000001080c7836 */ /* 0x040fe40000000000 */
[C---:B------:R-:W-:Y:S01]  /*0ac0*/  VIADD R16, R8.reuse, 0x2 ;  /* 0x0000000208107836 */ /* 0x040fe20000000000 */
[----:B------:R-:W-:Y:S01]  /*0ad0*/  ISETP.GE.OR P1, PT, R8, UR7, P0 ;  /* 0x0000000708007c0c */ /* 0x000fe20008726670 */
[----:B------:R-:W-:Y:S01]  /*0ae0*/  IMAD R13, R11, UR7, R8 ;  /* 0x000000070b0d7c24 */ /* 0x000fe2000f8e0208 */
[----:B------:R-:W-:Y:S01]  /*0af0*/  ISETP.GE.OR P2, PT, R12, UR7, P0 ;  /* 0x000000070c007c0c */ /* 0x000fe20008746670 */
[----:B------:R-:W-:Y:S01]  /*0b00*/  VIADD R8, R8, 0x3 ;  /* 0x0000000308087836 */ /* 0x000fe20000000000 */
[----:B------:R-:W-:Y:S01]  /*0b10*/  ISETP.GE.OR P3, PT, R16, UR7, P0 ;  /* 0x0000000710007c0c */ /* 0x000fe20008766670 */
[----:B-1----:R-:W-:-:S03]  /*0b20*/  IMAD.WIDE R6, R13, 0x4, R6 ;  /* 0x000000040d067825 */ /* 0x002fc600078e0206 */
[----:B------:R-:W-:-:S05]  /*0b30*/  ISETP.GE.OR P0, PT, R8, UR7, P0 ;  /* 0x0000000708007c0c */ /* 0x000fca0008706670 */
[----:B------:R-:W2:Y:S04]  /*0b40*/  @!P1 LDG.E R8, desc[UR8][R6.64] ;  /* 0x0000000806089981 */ /* 0x000ea8000c1e1900 */
[----:B------:R-:W3:Y:S04]  /*0b50*/  @!P2 LDG.E R12, desc[UR8][R6.64+0x4] ;  /* 0x00000408060ca981 */ /* 0x000ee8000c1e1900 */
[----:B------:R-:W4:Y:S04]  /*0b60*/  @!P3 LDG.E R16, desc[UR8][R6.64+0x8] ;  /* 0x000008080610b981 */ /* 0x000f28000c1e1900 */
[----:B------:R-:W5:Y:S01]  /*0b70*/  @!P0 LDG.E R18, desc[UR8][R6.64+0xc] ;  /* 0x00000c0806128981 */ /* 0x000f62000c1e1900 */
[----:B------:R-:W-:-:S02]  /*0b80*/  IADD3 R9, PT, PT, R9, 0x4, RZ ;  /* 0x0000000409097810 */ /* 0x000fc40007ffe0ff */
[----:B--2---:R-:W-:-:S04]  /*0b90*/  @!P1 FMNMX R5, R5, R8, !PT ;  /* 0x0000000805059209 */ /* 0x004fc80007800000 */
[----:B---3--:R-:W-:-:S04]  /*0ba0*/  @!P2 FMNMX R5, R5, R12, !PT ;  /* 0x0000000c0505a209 */ /* 0x008fc80007800000 */
[----:B----4-:R-:W-:-:S04]  /*0bb0*/  @!P3 FMNMX R5, R5, R16, !PT ;  /* 0x000000100505b209 */ /* 0x010fc80007800000 */
[----:B-----5:R-:W-:-:S07]  /*0bc0*/  @!P0 FMNMX R5, R5, R18, !PT ;  /* 0x0000001205058209 */ /* 0x020fce0007800000 */
.L_x_6:
[----:B------:R-:W-:Y:S05]  /*0bd0*/  @!P4 BRA `(.L_x_4) ;  /* 0x000000000060c947 */ /* 0x000fea0003800000 */
[----:B------:R-:W0:Y:S01]  /*0be0*/  LDCU UR10, c[0x0][0x3b0] ;  /* 0x00007600ff0a77ac */ /* 0x000e220008000800 */
[----:B------:R-:W1:Y:S01]  /*0bf0*/  LDC.64 R6, c[0x0][0x380] ;  /* 0x0000e000ff067b82 */ /* 0x000e620000000a00 */
[----:B------:R-:W-:Y:S01]  /*0c00*/  BSSY.RECONVERGENT B0, `(.L_x_7) ;  /* 0x000000b000007945 */ /* 0x000fe20003800200 */
[----:B------:R-:W-:Y:S01]  /*0c10*/  ISETP.NE.AND P2, PT, R4, 0x1, PT ;  /* 0x000000010400780c */ /* 0x000fe20003f45270 */
[----:B------:R-:W2:Y:S01]  /*0c20*/  LDCU.64 UR6, c[0x0][0x390] ;  /* 0x00007200ff0677ac */ /* 0x000ea20008000a00 */
[----:B0-----:R-:W-:Y:S01]  /*0c30*/  IMAD R12, R2, UR10, R9 ;  /* 0x0000000a020c7c24 */ /* 0x001fe2000f8e0209 */
[----:B--2---:R-:W-:-:S03]  /*0c40*/  ISETP.GE.AND P0, PT, R10, UR6, PT ;  /* 0x000000060a007c0c */ /* 0x004fc6000bf06270 */
[----:B------:R-:W-:Y:S01]  /*0c50*/  IMAD R11, R11, UR7, R12 ;  /* 0x000000070b0b7c24 */ /* 0x000fe2000f8e020c */
[----:B------:R-:W-:-:S03]  /*0c60*/  ISETP.GE.OR P1, PT, R12, UR7, P0 ;  /* 0x000000070c007c0c */ /* 0x000fc60008726670 */
[----:B-1----:R-:W-:-:S10]  /*0c70*/  IMAD.WIDE R6, R11, 0x4, R6 ;  /* 0x000000040b067825 */ /* 0x002fd400078e0206 */
[----:B------:R-:W-:Y:S05]  /*0c80*/  @P1 BRA `(.L_x_8) ;  /* 0x0000000000081947 */ /* 0x000fea0003800000 */
[----:B------:R-:W2:Y:S02]  /*0c90*/  LDG.E R8, desc[UR8][R6.64] ;  /* 0x0000000806087981 */ /* 0x000ea4000c1e1900 */
[----:B--2---:R-:W-:-:S07]  /*0ca0*/  FMNMX R5, R5, R8, !PT ;  /* 0x0000000805057209 */ /* 0x004fce0007800000 */
.L_x_8:
[----:B------:R-:W-:Y:S05]  /*0cb0*/  BSYNC.RECONVERGENT B0 ;  /* 0x0000000000007941 */ /* 0x000fea0003800200 */
.L_x_7:
[----:B------:R-:W-:Y:S05]  /*0cc0*/  @!P2 BRA `(.L_x_4) ;  /* 0x000000000024a947 */ /* 0x000fea0003800000 */
[C---:B------:R-:W-:Y:S02]  /*0cd0*/  VIADD R9, R12.reuse, 0x1 ;  /* 0x000000010c097836 */ /* 0x040fe40000000000 */
[----:B------:R-:W-:-:S03]  /*0ce0*/  VIADD R8, R12, 0x2 ;  /* 0x000000020c087836 */ /* 0x000fc60000000000 */
[----:B------:R-:W-:Y:S02]  /*0cf0*/  ISETP.GE.OR P1, PT, R9, UR7, P0 ;  /* 0x0000000709007c0c */ /* 0x000fe40008726670 */
[----:B------:R-:W-:-:S04]  /*0d00*/  ISETP.GE.OR P0, PT, R8, UR7, P0 ;  /* 0x0000000708007c0c */ /* 0x000fc80008706670 */
[----:B------:R-:W-:-:S07]  /*0d10*/  ISETP.EQ.OR P0, PT, R4, 0x2, P0 ;  /* 0x000000020400780c */ /* 0x000fce0000702670 */
[----:B------:R-:W2:Y:S06]  /*0d20*/  @!P1 LDG.E R8, desc[UR8][R6.64+0x4] ;  /* 0x0000040806089981 */ /* 0x000eac000c1e1900 */
[----:B------:R-:W3:Y:S01]  /*0d30*/  @!P0 LDG.E R10, desc[UR8][R6.64+0x8] ;  /* 0x00000808060a8981 */ /* 0x000ee2000c1e1900 */
[----:B--2---:R-:W-:-:S04]  /*0d40*/  @!P1 FMNMX R5, R5, R8, !PT ;  /* 0x0000000805059209 */ /* 0x004fc80007800000 */
[----:B---3--:R-:W-:-:S07]  /*0d50*/  @!P0 FMNMX R5, R5, R10, !PT ;  /* 0x0000000a05058209 */ /* 0x008fce0007800000 */
.L_x_4:
[----:B------:R-:W-:Y:S05]  /*0d60*/  BRA.U UP0, `(.L_x_9) ;  /* 0xfffffff500207547 */ /* 0x000fea000b83ffff */
[----:B------:R-:W0:Y:S01]  /*0d70*/  LDC.64 R8, c[0x0][0x398] ;  /* 0x0000e600ff087b82 */ /* 0x000e220000000a00 */
[----:B------:R-:W1:Y:S07]  /*0d80*/  LDCU UR6, c[0x0][0x3a0] ;  /* 0x00007400ff0677ac */ /* 0x000e6e0008000800 */
[----:B------:R-:W2:Y:S01]  /*0d90*/  LDC.64 R6, c[0x0][0x388] ;  /* 0x0000e200ff067b82 */ /* 0x000ea20000000a00 */
[----:B0-----:R-:W-:-:S04]  /*0da0*/  IMAD R9, R9, UR4, R0 ;  /* 0x0000000409097c24 */ /* 0x001fc8000f8e0200 */
[----:B-1----:R-:W-:Y:S01]  /*0db0*/  IMAD R9, R9, UR6, R2 ;  /* 0x0000000609097c24 */ /* 0x002fe2000f8e0202 */
[----:B------:R-:W-:-:S03]  /*0dc0*/  UIADD3 UR6, UPT, UPT, UR4, 0x1, URZ ;  /* 0x0000000104067890 */ /* 0x000fc6000fffe0ff */
[----:B--2---:R-:W-:-:S03]  /*0dd0*/  IMAD.WIDE R6, R9, 0x4, R6 ;  /* 0x0000000409067825 */ /* 0x004fc600078e0206 */
[----:B------:R-:W-:Y:S02]  /*0de0*/  ISETP.NE.AND P0, PT, R8, UR6, PT ;  /* 0x0000000608007c0c */ /* 0x000fe4000bf05270 */
[----:B------:R0:W-:Y:S11]  /*0df0*/  STG.E desc[UR8][R6.64], R5 ;  /* 0x0000000506007986 */ /* 0x0001f6000c101908 */
[----:B------:R-:W-:Y:S05]  /*0e00*/  @!P0 EXIT ;  /* 0x000000000000894d */ /* 0x000fea0003800000 */
[----:B------:R-:W-:Y:S01]  /*0e10*/  UMOV UR4, UR6 ;  /* 0x0000000600047c82 */ /* 0x000fe20008000000 */
[----:B------:R-:W-:Y:S05]  /*0e20*/  BRA `(.L_x_10) ;  /* 0xfffffff000e87947 */ /* 0x000fea000383ffff */
.L_x_1:
[C---:B------:R-:W-:Y:S01]  /*0e30*/  ISETP.GE.U32.AND P0, PT, R3.reuse, 0x4, PT ;  /* 0x000000040300780c */ /* 0x040fe20003f06070 */
[----:B------:R-:W-:Y:S01]  /*0e40*/  IMAD.MOV.U32 R7, RZ, RZ, RZ ;  /* 0x000000ffff077224 */ /* 0x000fe200078e00ff */
[----:B------:R-:W-:-:S04]  /*0e50*/  LOP3.LUT R16, R3, 0x3, RZ, 0xc0, !PT ;  /* 0x0000000303107812 */ /* 0x000fc800078ec0ff */
[----:B------:R-:W-:-:S07]  /*0e60*/  ISETP.NE.AND P1, PT, R16, RZ, PT ;  /* 0x000000ff1000720c */ /* 0x000fce0003f25270 */
[----:B------:R-:W-:Y:S06]  /*0e70*/  @!P0 BRA `(.L_x_11) ;  /* 0x00000000005c8947 */ /* 0x000fec0003800000 */
[----:B------:R-:W0:Y:S01]  /*0e80*/  LDC.64 R4, c[0x0][0x388] ;  /* 0x0000e200ff047b82 */ /* 0x000e220000000a00 */
[----:B------:R-:W-:Y:S01]  /*0e90*/  HFMA2 R6, -RZ, RZ, 0, 0 ;  /* 0x00000000ff067431 */ /* 0x000fe200000001ff */
[----:B------:R-:W-:-:S07]  /*0ea0*/  LOP3.LUT R7, R3, 0x7ffffffc, RZ, 0xc0, !PT ;  /* 0x7ffffffc03077812 */ /* 0x000fce00078ec0ff */
.L_x_12:
[C---:B-1----:R-:W-:Y:S01]  /*0eb0*/  IMAD R9, R6.reuse, UR6, R0 ;  /* 0x0000000606097c24 */ /* 0x042fe2000f8e0200 */
[----:B------:R-:W-:Y:S01]  /*0ec0*/  MOV R17, 0xc97423f0 ;  /* 0xc97423f000117802 */ /* 0x000fe20000000f00 */
[----:B------:R-:W-:Y:S02]  /*0ed0*/  VIADD R6, R6, 0x4 ;  /* 0x0000000406067836 */ /* 0x000fe40000000000 */
[C---:B------:R-:W-:Y:S02]  /*0ee0*/  VIADD R11, R9.reuse, UR6 ;  /* 0x00000006090b7c36 */ /* 0x040fe40008000000 */
[--C-:B------:R-:W-:Y:S01]  /*0ef0*/  IMAD R9, R9, UR7, R2.reuse ;  /* 0x0000000709097c24 */ /* 0x100fe2000f8e0202 */
[----:B------:R-:W-:Y:S01]  /*0f00*/  ISETP.NE.AND P0, PT, R6, R7, PT ;  /* 0x000000070600720c */ /* 0x000fe20003f05270 */
[C---:B------:R-:W-:Y:S02]  /*0f10*/  VIADD R13, R11.reuse, UR6 ;  /* 0x000000060b0d7c36 */ /* 0x040fe40008000000 */
[----:B------:R-:W-:-:S02]  /*0f20*/  IMAD R11, R11, UR7, R2 ;  /* 0x000000070b0b7c24 */ /* 0x000fc4000f8e0202 */
[C---:B------:R-:W-:Y:S02]  /*0f30*/  VIADD R15, R13.reuse, UR6 ;  /* 0x000000060d0f7c36 */ /* 0x040fe40008000000 */
[--C-:B------:R-:W-:Y:S02]  /*0f40*/  IMAD R13, R13, UR7, R2.reuse ;  /* 0x000000070d0d7c24 */ /* 0x100fe4000f8e0202 */
[----:B------:R-:W-:Y:S02]  /*0f50*/  IMAD R15, R15, UR7, R2 ;  /* 0x000000070f0f7c24 */ /* 0x000fe4000f8e0202 */
[----:B0-----:R-:W-:-:S04]  /*0f60*/  IMAD.WIDE R8, R9, 0x4, R4 ;  /* 0x0000000409087825 */ /* 0x001fc800078e0204 */
[--C-:B------:R-:W-:Y:S01]  /*0f70*/  IMAD.WIDE R10, R11, 0x4, R4.reuse ;  /* 0x000000040b0a7825 */ /* 0x100fe200078e0204 */
[----:B------:R1:W-:Y:S03]  /*0f80*/  STG.E desc[UR8][R8.64], R17 ;  /* 0x0000001108007986 */ /* 0x0003e6000c101908 */
[--C-:B------:R-:W-:Y:S01]  /*0f90*/  IMAD.WIDE R12, R13, 0x4, R4.reuse ;  /* 0x000000040d0c7825 */ /* 0x100fe200078e0204 */
[----:B------:R1:W-:Y:S03]  /*0fa0*/  STG.E desc[UR8][R10.64], R17 ;  /* 0x000000110a007986 */ /* 0x0003e6000c101908 */
[----:B------:R-:W-:Y:S01]  /*0fb0*/  IMAD.WIDE R14, R15, 0x4, R4 ;  /* 0x000000040f0e7825 */ /* 0x000fe200078e0204 */
[----:B------:R1:W-:Y:S04]  /*0fc0*/  STG.E desc[UR8][R12.64], R17 ;  /* 0x000000110c007986 */ /* 0x0003e8000c101908 */
[----:B------:R1:W-:Y:S01]  /*0fd0*/  STG.E desc[UR8][R14.64], R17 ;  /* 0x000000110e007986 */ /* 0x0003e2000c101908 */
[----:B------:R-:W-:Y:S05]  /*0fe0*/  @P0 BRA `(.L_x_12) ;  /* 0xfffffffc00b00947 */ /* 0x000fea000383ffff */
.L_x_11:
[----:B------:R-:W-:Y:S05]  /*0ff0*/  @!P1 EXIT ;  /* 0x000000000000994d */ /* 0x000fea0003800000 */
[----:B------:R-:W-:Y:S02]  /*1000*/  ISETP.NE.AND P0, PT, R16, 0x1, PT ;  /* 0x000000011000780c */ /* 0x000fe40003f05270 */
[----:B------:R-:W-:-:S04]  /*1010*/  LOP3.LUT R3, R3, 0x1, RZ, 0xc0, !PT ;  /* 0x0000000103037812 */ /* 0x000fc800078ec0ff */
[----:B------:R-:W-:-:S07]  /*1020*/  ISETP.NE.U32.AND P1, PT, R3, 0x1, PT ;  /* 0x000000010300780c */ /* 0x000fce0003f25070 */
[----:B------:R-:W-:Y:S06]  /*1030*/  @!P0 BRA `(.L_x_13) ;  /* 0x00000000002c8947 */ /* 0x000fec0003800000 */
[----:B-1----:R-:W0:Y:S01]  /*1040*/  LDC.64 R8, c[0x0][0x388] ;  /* 0x0000e200ff087b82 */ /* 0x002e220000000a00 */
[C---:B------:R-:W-:Y:S01]  /*1050*/  IMAD R3, R7.reuse, UR6, R0 ;  /* 0x0000000607037c24 */ /* 0x040fe2000f8e0200 */
[----:B------:R-:W-:-:S03]  /*1060*/  IADD3 R7, PT, PT, R7, 0x2, RZ ;  /* 0x0000000207077810 */ /* 0x000fc60007ffe0ff */
[C---:B------:R-:W-:Y:S02]  /*1070*/  VIADD R11, R3.reuse, UR6 ;  /* 0x00000006030b7c36 */ /* 0x040fe40008000000 */
[--C-:B------:R-:W-:Y:S02]  /*1080*/  IMAD R5, R3, UR7, R2.reuse ;  /* 0x0000000703057c24 */ /* 0x100fe4000f8e0202 */
[----:B------:R-:W-:Y:S02]  /*1090*/  IMAD R11, R11, UR7, R2 ;  /* 0x000000070b0b7c24 */ /* 0x000fe4000f8e0202 */
[----:B------:R-:W-:Y:S02]  /*10a0*/  IMAD.MOV.U32 R3, RZ, RZ, -0x368bdc10 ;  /* 0xc97423f0ff037424 */ /* 0x000fe400078e00ff */
[----:B0-----:R-:W-:-:S04]  /*10b0*/  IMAD.WIDE R4, R5, 0x4, R8 ;  /* 0x0000000405047825 */ /* 0x001fc800078e0208 */
[----:B------:R-:W-:Y:S01]  /*10c0*/  IMAD.WIDE R8, R11, 0x4, R8 ;  /* 0x000000040b087825 */ /* 0x000fe200078e0208 */
[----:B------:R0:W-:Y:S04]  /*10d0*/  STG.E desc[UR8][R4.64], R3 ;  /* 0x0000000304007986 */ /* 0x0001e8000c101908 */
[----:B------:R0:W-:Y:S02]  /*10e0*/  STG.E desc[UR8][R8.64], R3 ;  /* 0x0000000308007986 */ /* 0x0001e4000c101908 */
.L_x_13:
[----:B------:R-:W-:Y:S05]  /*10f0*/  @P1 EXIT ;  /* 0x000000000000194d */ /* 0x000fea0003800000 */
[----:B0-----:R-:W0:Y:S01]  /*1100*/  LDC.64 R4, c[0x0][0x388] ;  /* 0x0000e200ff047b82 */ /* 0x001e220000000a00 */
[----:B------:R-:W-:-:S04]  /*1110*/  IMAD R7, R7, UR6, R0 ;  /* 0x0000000607077c24 */ /* 0x000fc8000f8e0200 */
[----:B------:R-:W-:Y:S02]  /*1120*/  IMAD R3, R7, UR7, R2 ;  /* 0x0000000707037c24 */ /* 0x000fe4000f8e0202 */
[----:B------:R-:W-:Y:S02]  /*1130*/  IMAD.MOV.U32 R7, RZ, RZ, -0x368bdc10 ;  /* 0xc97423f0ff077424 */ /* 0x000fe400078e00ff */
[----:B0-----:R-:W-:-:S05]  /*1140*/  IMAD.WIDE R2, R3, 0x4, R4 ;  /* 0x0000000403027825 */ /* 0x001fca00078e0204 */
[----:B------:R-:W-:Y:S01]  /*1150*/  STG.E desc[UR8][R2.64], R7 ;  /* 0x0000000702007986 */ /* 0x000fe2000c101908 */
[----:B------:R-:W-:Y:S05]  /*1160*/  EXIT ;  /* 0x000000000000794d */ /* 0x000fea0003800000 */
.L_x_0:
[C---:B------:R-:W-:Y:S01]  /*1170*/  ISETP.GE.U32.AND P0, PT, R3.reuse, 0x8, PT ;  /* 0x000000080300780c */ /* 0x040fe20003f06070 */
[----:B------:R-:W-:Y:S01]  /*1180*/  IMAD.MOV.U32 R7, RZ, RZ, RZ ;  /* 0x000000ffff077224 */ /* 0x000fe200078e00ff */
[----:B------:R-:W-:-:S04]  /*1190*/  LOP3.LUT R22, R3, 0x7, RZ, 0xc0, !PT ;  /* 0x0000000703167812 */ /* 0x000fc800078ec0ff */
[----:B------:R-:W-:-:S07]  /*11a0*/  ISETP.NE.AND P1, PT, R22, RZ, PT ;  /* 0x000000ff1600720c */ /* 0x000fce0003f25270 */
[----:B------:R-:W-:Y:S06]  /*11b0*/  @!P0 BRA `(.L_x_14) ;  /* 0x00000000009c8947 */ /* 0x000fec0003800000 */
[----:B------:R-:W0:Y:S01]  /*11c0*/  LDC.64 R4, c[0x0][0x388] ;  /* 0x0000e200ff047b82 */ /* 0x000e220000000a00 */
[----:B------:R-:W-:Y:S01]  /*11d0*/  LOP3.LUT R7, R3, 0x7ffffff8, RZ, 0xc0, !PT ;  /* 0x7ffffff803077812 */ /* 0x000fe200078ec0ff */
[----:B------:R-:W-:-:S07]  /*11e0*/  IMAD.MOV.U32 R6, RZ, RZ, RZ ;  /* 0x000000ffff067224 */ /* 0x000fce00078e00ff */
.L_x_15:
[C---:B------:R-:W-:Y:S02]  /*11f0*/  IMAD R9, R6.reuse, UR6, R0 ;  /* 0x0000000606097c24 */ /* 0x040fe4000f8e0200 */
[----:B--2---:R-:W-:Y:S02]  /*1200*/  IMAD.MOV.U32 R8, RZ, RZ, -0x368bdc10 ;  /* 0xc97423f0ff087424 */ /* 0x004fe400078e00ff */
[C---:B------:R-:W-:Y:S01]  /*1210*/  IMAD R11, R9.reuse, UR7, R2 ;  /* 0x00000007090b7c24 */ /* 0x040fe2000f8e0202 */
[----:B------:R-:W-:Y:S01]  /*1220*/  IADD3 R13, PT, PT, R9, UR6, RZ ;  /* 0x00000006090d7c10 */ /* 0x000fe2000fffe0ff */
[----:B------:R-:W-:Y:S02]  /*1230*/  VIADD R6, R6, 0x8 ;  /* 0x0000000806067836 */ /* 0x000fe40000000000 */
[----:B0-----:R-:W-:-:S03]  /*1240*/  IMAD.WIDE R10, R11, 0x4, R4 ;  /* 0x000000040b0a7825 */ /* 0x001fc600078e0204 */
[----:B------:R-:W-:Y:S01]  /*1250*/  ISETP.NE.AND P0, PT, R6, R7, PT ;  /* 0x000000070600720c */ /* 0x000fe20003f05270 */
[C---:B------:R-:W-:Y:S01]  /*1260*/  VIADD R15, R13.reuse, UR6 ;  /* 0x000000060d0f7c36 */ /* 0x040fe20008000000 */
[----:B------:R0:W-:Y:S01]  /*1270*/  STG.E desc[UR8][R10.64], R8 ;  /* 0x000000080a007986 */ /* 0x0001e2000c101908 */
[--C-:B------:R-:W-:Y:S02]  /*1280*/  IMAD R13, R13, UR7, R2.reuse ;  /* 0x000000070d0d7c24 */ /* 0x100fe4000f8e0202 */
[C---:B------:R-:W-:Y:S02]  /*1290*/  VIADD R17, R15.reuse, UR6 ;  /* 0x000000060f117c36 */ /* 0x040fe40008000000 */
[----:B------:R-:W-:Y:S02]  /*12a0*/  IMAD R15, R15, UR7, R2 ;  /* 0x000000070f0f7c24 */ /* 0x000fe4000f8e0202 */
[----:B------:R-:W-:Y:S01]  /*12b0*/  IMAD.WIDE R12, R13, 0x4, R4 ;  /* 0x000000040d0c7825 */ /* 0x000fe200078e0204 */
[----:B------:R-:W-:-:S03]  /*12c0*/  IADD3 R9, PT, PT, R17, UR6, RZ ;  /* 0x0000000611097c10 */ /* 0x000fc6000fffe0ff */
[--C-:B------:R-:W-:Y:S01]  /*12d0*/  IMAD R17, R17, UR7, R2.reuse ;  /* 0x0000000711117c24 */ /* 0x100fe2000f8e0202 */
[----:B------:R1:W-:Y:S01]  /*12e0*/  STG.E desc[UR8][R12.64], R8 ;  /* 0x000000080c007986 */ /* 0x0003e2000c101908 */
[C---:B------:R-:W-:Y:S02]  /*12f0*/  VIADD R19, R9.reuse, UR6 ;  /* 0x0000000609137c36 */ /* 0x040fe40008000000 */
[--C-:B------:R-:W-:Y:S02]  /*1300*/  IMAD R9, R9, UR7, R2.reuse ;  /* 0x0000000709097c24 */ /* 0x100fe4000f8e0202 */
[C---:B------:R-:W-:Y:S02]  /*1310*/  VIADD R21, R19.reuse, UR6 ;  /* 0x0000000613157c36 */ /* 0x040fe40008000000 */
[----:B------:R-:W-:Y:S02]  /*1320*/  IMAD R19, R19, UR7, R2 ;  /* 0x0000000713137c24 */ /* 0x000fe4000f8e0202 */
[----:B------:R-:W-:Y:S01]  /*1330*/  IMAD.WIDE R14, R15, 0x4, R4 ;  /* 0x000000040f0e7825 */ /* 0x000fe200078e0204 */
[----:B------:R-:W-:-:S03]  /*1340*/  IADD3 R23, PT, PT, R21, UR6, RZ ;  /* 0x0000000615177c10 */ /* 0x000fc6000fffe0ff */
[----:B------:R-:W-:Y:S01]  /*1350*/  IMAD R21, R21, UR7, R2 ;  /* 0x0000000715157c24 */ /* 0x000fe2000f8e0202 */
[----:B------:R2:W-:Y:S01]  /*1360*/  STG.E desc[UR8][R14.64], R8 ;  /* 0x000000080e007986 */ /* 0x0005e2000c101908 */
[----:B------:R-:W-:-:S04]  /*1370*/  IMAD.WIDE R16, R17, 0x4, R4 ;  /* 0x0000000411107825 */ /* 0x000fc800078e0204 */
[----:B------:R-:W-:Y:S01]  /*1380*/  IMAD R23, R23, UR7, R2 ;  /* 0x0000000717177c24 */ /* 0x000fe2000f8e0202 */
[----:B------:R2:W-:Y:S01]  /*1390*/  STG.E desc[UR8][R16.64], R8 ;  /* 0x0000000810007986 */ /* 0x0005e2000c101908 */
[----:B0-----:R-:W-:-:S04]  /*13a0*/  IMAD.WIDE R10, R9, 0x4, R4 ;  /* 0x00000004090a7825 */ /* 0x001fc800078e0204 */
[--C-:B------:R-:W-:Y:S01]  /*13b0*/  IMAD.WIDE R18, R19, 0x4, R4.reuse ;  /* 0x0000000413127825 */ /* 0x100fe200078e0204 */
[----:B------:R2:W-:Y:S03]  /*13c0*/  STG.E desc[UR8][R10.64], R8 ;  /* 0x000000080a007986 */ /* 0x0005e6000c101908 */
[--C-:B-1----:R-:W-:Y:S01]  /*13d0*/  IMAD.WIDE R12, R21, 0x4, R4.reuse ;  /* 0x00000004150c7825 */ /* 0x102fe200078e0204 */
[----:B------:R2:W-:Y:S03]  /*13e0*/  STG.E desc[UR8][R18.64], R8 ;  /* 0x0000000812007986 */ /* 0x0005e6000c101908 */
[----:B------:R-:W-:Y:S01]  /*13f0*/  IMAD.WIDE R20, R23, 0x4, R4 ;  /* 0x0000000417147825 */ /* 0x000fe200078e0204 */
[----:B------:R2:W-:Y:S04]  /*1400*/  STG.E desc[UR8][R12.64], R8 ;  /* 0x000000080c007986 */ /* 0x0005e8000c101908 */
[----:B------:R2:W-:Y:S01]  /*1410*/  STG.E desc[UR8][R20.64], R8 ;  /* 0x0000000814007986 */ /* 0x0005e2000c101908 */
[----:B------:R-:W-:Y:S05]  /*1420*/  @P0 BRA `(.L_x_15) ;  /* 0xfffffffc00700947 */ /* 0x000fea000383ffff */
.L_x_14:
[----:B------:R-:W-:Y:S05]  /*1430*/  @!P1 EXIT ;  /* 0x000000000000994d */ /* 0x000fea0003800000 */
[----:B------:R-:W-:Y:S02]  /*1440*/  ISETP.GE.U32.AND P0, PT, R22, 0x4, PT ;  /* 0x000000041600780c */ /* 0x000fe40003f06070 */
[----:B------:R-:W-:-:S04]  /*1450*/  LOP3.LUT R6, R3, 0x3, RZ, 0xc0, !PT ;  /* 0x0000000303067812 */ /* 0x000fc800078ec0ff */
[----:B------:R-:W-:-:S07]  /*1460*/  ISETP.NE.AND P1, PT, R6, RZ, PT ;  /* 0x000000ff0600720c */ /* 0x000fce0003f25270 */
[----:B------:R-:W-:Y:S06]  /*1470*/  @!P0 BRA `(.L_x_16) ;  /* 0x00000000004c8947 */ /* 0x000fec0003800000 */
[----:B------:R-:W0:Y:S01]  /*1480*/  LDC.64 R4, c[0x0][0x388] ;  /* 0x0000e200ff047b82 */ /* 0x000e220000000a00 */
[C---:B------:R-:W-:Y:S01]  /*1490*/  IMAD R9, R7.reuse, UR6, R0 ;  /* 0x0000000607097c24 */ /* 0x040fe2000f8e0200 */
[----:B------:R-:W-:Y:S01]  /*14a0*/  IADD3 R7, PT, PT, R7, 0x4, RZ ;  /* 0x0000000407077810 */ /* 0x000fe20007ffe0ff */
[----:B--2---:R-:W-:Y:S02]  /*14b0*/  IMAD.MOV.U32 R17, RZ, RZ, -0x368bdc10 ;  /* 0xc97423f0ff117424 */ /* 0x004fe400078e00ff */
[C---:B------:R-:W-:Y:S02]  /*14c0*/  VIADD R11, R9.reuse, UR6 ;  /* 0x00000006090b7c36 */ /* 0x040fe40008000000 */
[----:B------:R-:W-:-:S03]  /*14d0*/  IMAD R9, R9, UR7, R2 ;  /* 0x0000000709097c24 */ /* 0x000fc6000f8e0202 */
[C---:B------:R-:W-:Y:S01]  /*14e0*/  IADD3 R13, PT, PT, R11.reuse, UR6, RZ ;  /* 0x000000060b0d7c10 */ /* 0x040fe2000fffe0ff */
[----:B------:R-:W-:-:S04]  /*14f0*/  IMAD R11, R11, UR7, R2 ;  /* 0x000000070b0b7c24 */ /* 0x000fc8000f8e0202 */
        /* <DEDUP_REMOVED lines=10> */
[----:B------:R0:W-:Y:S02]  /*15a0*/  STG.E desc[UR8][R4.64], R17 ;  /* 0x0000001104007986 */ /* 0x0001e4000c101908 */
.L_x_16:
[----:B------:R-:W-:Y:S05]  /*15b0*/  @!P1 EXIT ;  /* 0x000000000000994d */ /* 0x000fea0003800000 */
[----:B------:R-:W-:Y:S02]  /*15c0*/  ISETP.NE.AND P0, PT, R6, 0x1, PT ;  /* 0x000000010600780c */ /* 0x000fe40003f05270 */
[----:B------:R-:W-:-:S04]  /*15d0*/  LOP3.LUT R3, R3, 0x1, RZ, 0xc0, !PT ;  /* 0x0000000103037812 */ /* 0x000fc800078ec0ff */
[----:B------:R-:W-:-:S07]  /*15e0*/  ISETP.NE.U32.AND P1, PT, R3, 0x1, PT ;  /* 0x000000010300780c */ /* 0x000fce0003f25070 */
[----:B------:R-:W-:Y:S06]  /*15f0*/  @!P0 BRA `(.L_x_17) ;  /* 0x00000000002c8947 */ /* 0x000fec0003800000 */
[----:B0-----:R-:W0:Y:S01]  /*1600*/  LDC.64 R4, c[0x0][0x388] ;  /* 0x0000e200ff047b82 */ /* 0x001e220000000a00 */
[C---:B------:R-:W-:Y:S01]  /*1610*/  IMAD R3, R7.reuse, UR6, R0 ;  /* 0x0000000607037c24 */ /* 0x040fe2000f8e0200 */
[----:B------:R-:W-:-:S03]  /*1620*/  IADD3 R7, PT, PT, R7, 0x2, RZ ;  /* 0x0000000207077810 */ /* 0x000fc60007ffe0ff */
[C---:B--2---:R-:W-:Y:S02]  /*1630*/  VIADD R11, R3.reuse, UR6 ;  /* 0x00000006030b7c36 */ /* 0x044fe40008000000 */
[--C-:B------:R-:W-:Y:S02]  /*1640*/  IMAD R9, R3, UR7, R2.reuse ;  /* 0x0000000703097c24 */ /* 0x100fe4000f8e0202 */
[----:B------:R-:W-:Y:S02]  /*1650*/  IMAD R11, R11, UR7, R2 ;  /* 0x000000070b0b7c24 */ /* 0x000fe4000f8e0202 */
[----:B------:R-:W-:Y:S02]  /*1660*/  IMAD.MOV.U32 R3, RZ, RZ, -0x368bdc10 ;  /* 0xc97423f0ff037424 */ /* 0x000fe400078e00ff */
[----:B0-----:R-:W-:-:S04]  /*1670*/  IMAD.WIDE R8, R9, 0x4, R4 ;  /* 0x0000000409087825 */ /* 0x001fc800078e0204 */
[----:B------:R-:W-:Y:S01]  /*1680*/  IMAD.WIDE R4, R11, 0x4, R4 ;  /* 0x000000040b047825 */ /* 0x000fe200078e0204 */
[----:B------:R1:W-:Y:S04]  /*1690*/  STG.E desc[UR8][R8.64], R3 ;  /* 0x0000000308007986 */ /* 0x0003e8000c101908 */
[----:B------:R1:W-:Y:S02]  /*16a0*/  STG.E desc[UR8][R4.64], R3 ;  /* 0x0000000304007986 */ /* 0x0003e4000c101908 */
.L_x_17:
[----:B------:R-:W-:Y:S05]  /*16b0*/  @P1 EXIT ;  /* 0x000000000000194d */ /* 0x000fea0003800000 */
[----:B01----:R-:W0:Y:S01]  /*16c0*/  LDC.64 R4, c[0x0][0x388] ;  /* 0x0000e200ff047b82 */ /* 0x003e220000000a00 */
[----:B------:R-:W-:-:S04]  /*16d0*/  IMAD R7, R7, UR6, R0 ;  /* 0x0000000607077c24 */ /* 0x000fc8000f8e0200 */
[----:B------:R-:W-:Y:S02]  /*16e0*/  IMAD R3, R7, UR7, R2 ;  /* 0x0000000707037c24 */ /* 0x000fe4000f8e0202 */
[----:B------:R-:W-:Y:S02]  /*16f0*/  IMAD.MOV.U32 R7, RZ, RZ, -0x368bdc10 ;  /* 0xc97423f0ff077424 */ /* 0x000fe400078e00ff */
[----:B0-----:R-:W-:-:S05]  /*1700*/  IMAD.WIDE R2, R3, 0x4, R4 ;  /* 0x0000000403027825 */ /* 0x001fca00078e0204 */
[----:B------:R-:W-:Y:S01]  /*1710*/  STG.E desc[UR8][R2.64], R7 ;  /* 0x0000000702007986 */ /* 0x000fe2000c101908 */
[----:B------:R-:W-:Y:S05]  /*1720*/  EXIT ;  /* 0x000000000000794d */ /* 0x000fea0003800000 */
.L_x_18:
[----:B------:R-:W-:-:S00]  /*1730*/  BRA `(.L_x_18) ;  /* 0xfffffffc00fc7947 */ /* 0x000fc0000383ffff */
[----:B------:R-:W-:-:S00]  /*1740*/  NOP ;  /* 0x0000000000007918 */ /* 0x000fc00000000000 */
        /* <DEDUP_REMOVED lines=11> */
.L_x_19:


//--------------------- .nv.shared.reserved.0     --------------------------
	.section	.nv.shared.reserved.0,"aw",@nobits
	.weak		__nv_reservedSMEM_offset_0_alias
	.size		__nv_reservedSMEM_offset_0_alias, 0, 64
	.other		__nv_reservedSMEM_offset_0_alias,@"STO_CUDA_RESERVED_SHARED STV_DEFAULT"
__nv_reservedSMEM_offset_0_alias:
	.zero		0
	.zero		64


//--------------------- .nv.constant0._Z16maxPoolingKernelPfS_iiiiiiiii --------------------------
	.section	.nv.constant0._Z16maxPoolingKernelPfS_iiiiiiiii,"a",@progbits
	.sectionflags	@""
	.align	4
.nv.constant0._Z16maxPoolingKernelPfS_iiiiiiiii:
	.zero		948


//--------------------- SYMBOLS --------------------------

	.type		.nv.reservedSmem.offset0,@object
	.size		.nv.reservedSmem.offset0,0x4
